//
// Generated by NVIDIA NVVM Compiler
//
// Compiler Build ID: CL-36424714
// Cuda compilation tools, release 13.0, V13.0.88
// Based on NVVM 20.0.0
//

.version 9.0
.target sm_100
.address_size 64

	// .globl	matmultgpu4_rowwise

.visible .entry matmultgpu4_rowwise(
	.param .u32 matmultgpu4_rowwise_param_0,
	.param .u32 matmultgpu4_rowwise_param_1,
	.param .u32 matmultgpu4_rowwise_param_2,
	.param .u64 .ptr .align 1 matmultgpu4_rowwise_param_3,
	.param .u64 .ptr .align 1 matmultgpu4_rowwise_param_4,
	.param .u64 .ptr .align 1 matmultgpu4_rowwise_param_5
)
{
	.reg .pred 	%p<35>;
	.reg .b32 	%r<123>;
	.reg .b64 	%rd<184>;
	.reg .b64 	%fd<271>;

	ld.param.u32 	%r54, [matmultgpu4_rowwise_param_0];
	ld.param.u32 	%r55, [matmultgpu4_rowwise_param_1];
	ld.param.u32 	%r56, [matmultgpu4_rowwise_param_2];
	ld.param.u64 	%rd16, [matmultgpu4_rowwise_param_3];
	ld.param.u64 	%rd14, [matmultgpu4_rowwise_param_4];
	cvta.to.global.u64 	%rd1, %rd14;
	cvta.to.global.u64 	%rd2, %rd16;
	mov.u32 	%r57, %ctaid.x;
	mov.u32 	%r58, %ntid.x;
	mov.u32 	%r59, %tid.x;
	mad.lo.s32 	%r1, %r57, %r58, %r59;
	mov.u32 	%r60, %ctaid.y;
	mov.u32 	%r61, %ntid.y;
	mov.u32 	%r62, %tid.y;
	mad.lo.s32 	%r63, %r60, %r61, %r62;
	mul.lo.s32 	%r2, %r63, 3;
	add.s32 	%r3, %r54, -2;
	setp.ge.s32 	%p1, %r2, %r3;
	setp.ge.s32 	%p2, %r1, %r55;
	or.pred  	%p3, %p1, %p2;
	@%p3 bra 	$L__BB0_11;
	setp.lt.s32 	%p28, %r56, 1;
	mov.f64 	%fd244, 0d0000000000000000;
	mov.f64 	%fd245, %fd244;
	mov.f64 	%fd246, %fd244;
	@%p28 bra 	$L__BB0_10;
	mul.lo.s32 	%r4, %r56, %r2;
	setp.lt.u32 	%p29, %r56, 4;
	mov.f64 	%fd246, 0d0000000000000000;
	mov.b32 	%r111, 0;
	mov.f64 	%fd245, %fd246;
	mov.f64 	%fd244, %fd246;
	@%p29 bra 	$L__BB0_5;
	and.b32  	%r91, %r56, 2147483644;
	neg.s32 	%r109, %r91;
	mad.lo.s32 	%r107, %r56, %r2, %r56;
	add.s32 	%r92, %r2, 2;
	mul.lo.s32 	%r106, %r56, %r92;
	mul.wide.u32 	%rd123, %r4, 8;
	add.s64 	%rd124, %rd123, %rd2;
	add.s64 	%rd181, %rd124, 16;
	mov.f64 	%fd246, 0d0000000000000000;
	mul.wide.s32 	%rd132, %r55, 8;
	mov.u32 	%r108, %r1;
$L__BB0_4:
	.pragma "nounroll";
	ld.param.u64 	%rd176, [matmultgpu4_rowwise_param_4];
	and.b32  	%r111, %r56, 2147483644;
	ld.global.f64 	%fd188, [%rd181+-16];
	cvta.to.global.u64 	%rd125, %rd176;
	mul.wide.s32 	%rd126, %r108, 8;
	add.s64 	%rd127, %rd125, %rd126;
	ld.global.f64 	%fd189, [%rd127];
	fma.rn.f64 	%fd190, %fd188, %fd189, %fd244;
	mul.wide.u32 	%rd128, %r107, 8;
	add.s64 	%rd129, %rd2, %rd128;
	ld.global.f64 	%fd191, [%rd129];
	fma.rn.f64 	%fd192, %fd191, %fd189, %fd245;
	mul.wide.u32 	%rd130, %r106, 8;
	add.s64 	%rd131, %rd2, %rd130;
	ld.global.f64 	%fd193, [%rd131];
	fma.rn.f64 	%fd194, %fd193, %fd189, %fd246;
	ld.global.f64 	%fd195, [%rd181+-8];
	add.s64 	%rd133, %rd127, %rd132;
	ld.global.f64 	%fd196, [%rd133];
	fma.rn.f64 	%fd197, %fd195, %fd196, %fd190;
	ld.global.f64 	%fd198, [%rd129+8];
	fma.rn.f64 	%fd199, %fd198, %fd196, %fd192;
	ld.global.f64 	%fd200, [%rd131+8];
	fma.rn.f64 	%fd201, %fd200, %fd196, %fd194;
	ld.global.f64 	%fd202, [%rd181];
	add.s64 	%rd134, %rd133, %rd132;
	ld.global.f64 	%fd203, [%rd134];
	fma.rn.f64 	%fd204, %fd202, %fd203, %fd197;
	ld.global.f64 	%fd205, [%rd129+16];
	fma.rn.f64 	%fd206, %fd205, %fd203, %fd199;
	ld.global.f64 	%fd207, [%rd131+16];
	fma.rn.f64 	%fd208, %fd207, %fd203, %fd201;
	ld.global.f64 	%fd209, [%rd181+8];
	add.s64 	%rd135, %rd134, %rd132;
	ld.global.f64 	%fd210, [%rd135];
	fma.rn.f64 	%fd244, %fd209, %fd210, %fd204;
	ld.global.f64 	%fd211, [%rd129+24];
	fma.rn.f64 	%fd245, %fd211, %fd210, %fd206;
	ld.global.f64 	%fd212, [%rd131+24];
	fma.rn.f64 	%fd246, %fd212, %fd210, %fd208;
	add.s32 	%r109, %r109, 4;
	shl.b32 	%r93, %r55, 2;
	add.s32 	%r108, %r108, %r93;
	add.s32 	%r107, %r107, 4;
	add.s32 	%r106, %r106, 4;
	add.s64 	%rd181, %rd181, 32;
	setp.ne.s32 	%p30, %r109, 0;
	@%p30 bra 	$L__BB0_4;
$L__BB0_5:
	and.b32  	%r18, %r56, 3;
	setp.eq.s32 	%p31, %r18, 0;
	@%p31 bra 	$L__BB0_10;
	ld.param.u64 	%rd177, [matmultgpu4_rowwise_param_4];
	cvta.to.global.u64 	%rd6, %rd177;
	mul.lo.s32 	%r19, %r56, %r2;
	setp.eq.s32 	%p32, %r18, 1;
	@%p32 bra 	$L__BB0_8;
	add.s32 	%r94, %r19, %r56;
	add.s32 	%r95, %r111, %r19;
	mul.wide.u32 	%rd136, %r95, 8;
	add.s64 	%rd137, %rd2, %rd136;
	ld.global.f64 	%fd214, [%rd137];
	mad.lo.s32 	%r96, %r111, %r55, %r1;
	mul.wide.s32 	%rd138, %r96, 8;
	add.s64 	%rd139, %rd6, %rd138;
	ld.global.f64 	%fd215, [%rd139];
	fma.rn.f64 	%fd216, %fd214, %fd215, %fd244;
	add.s32 	%r97, %r95, %r56;
	mul.wide.u32 	%rd140, %r97, 8;
	add.s64 	%rd141, %rd2, %rd140;
	ld.global.f64 	%fd217, [%rd141];
	fma.rn.f64 	%fd218, %fd217, %fd215, %fd245;
	add.s32 	%r98, %r97, %r56;
	mul.wide.u32 	%rd142, %r98, 8;
	add.s64 	%rd143, %rd2, %rd142;
	ld.global.f64 	%fd219, [%rd143];
	fma.rn.f64 	%fd220, %fd219, %fd215, %fd246;
	cvt.u64.u32 	%rd144, %r19;
	cvt.u64.u32 	%rd145, %r111;
	add.s64 	%rd146, %rd145, %rd144;
	shl.b64 	%rd147, %rd146, 3;
	add.s64 	%rd148, %rd2, %rd147;
	ld.global.f64 	%fd221, [%rd148+8];
	mul.wide.s32 	%rd149, %r55, 8;
	add.s64 	%rd150, %rd139, %rd149;
	ld.global.f64 	%fd222, [%rd150];
	fma.rn.f64 	%fd244, %fd221, %fd222, %fd216;
	cvt.u64.u32 	%rd151, %r94;
	add.s64 	%rd152, %rd145, %rd151;
	shl.b64 	%rd153, %rd152, 3;
	add.s64 	%rd154, %rd2, %rd153;
	ld.global.f64 	%fd223, [%rd154+8];
	fma.rn.f64 	%fd245, %fd223, %fd222, %fd218;
	add.s32 	%r99, %r94, %r56;
	cvt.u64.u32 	%rd155, %r99;
	add.s64 	%rd156, %rd145, %rd155;
	shl.b64 	%rd157, %rd156, 3;
	add.s64 	%rd158, %rd2, %rd157;
	ld.global.f64 	%fd224, [%rd158+8];
	fma.rn.f64 	%fd246, %fd224, %fd222, %fd220;
	add.s32 	%r111, %r111, 2;
$L__BB0_8:
	and.b32  	%r100, %r56, 1;
	setp.eq.b32 	%p33, %r100, 1;
	not.pred 	%p34, %p33;
	@%p34 bra 	$L__BB0_10;
	add.s32 	%r101, %r111, %r19;
	mul.wide.u32 	%rd159, %r101, 8;
	add.s64 	%rd160, %rd2, %rd159;
	ld.global.f64 	%fd225, [%rd160];
	mad.lo.s32 	%r102, %r111, %r55, %r1;
	mul.wide.s32 	%rd161, %r102, 8;
	add.s64 	%rd162, %rd6, %rd161;
	ld.global.f64 	%fd226, [%rd162];
	fma.rn.f64 	%fd244, %fd225, %fd226, %fd244;
	add.s32 	%r103, %r101, %r56;
	mul.wide.u32 	%rd163, %r103, 8;
	add.s64 	%rd164, %rd2, %rd163;
	ld.global.f64 	%fd227, [%rd164];
	fma.rn.f64 	%fd245, %fd227, %fd226, %fd245;
	add.s32 	%r104, %r103, %r56;
	mul.wide.u32 	%rd165, %r104, 8;
	add.s64 	%rd166, %rd2, %rd165;
	ld.global.f64 	%fd228, [%rd166];
	fma.rn.f64 	%fd246, %fd228, %fd226, %fd246;
$L__BB0_10:
	ld.param.u64 	%rd180, [matmultgpu4_rowwise_param_5];
	mad.lo.s32 	%r105, %r2, %r55, %r1;
	cvta.to.global.u64 	%rd167, %rd180;
	mul.wide.s32 	%rd168, %r105, 8;
	add.s64 	%rd169, %rd167, %rd168;
	st.global.f64 	[%rd169], %fd244;
	mul.wide.s32 	%rd170, %r55, 8;
	add.s64 	%rd171, %rd169, %rd170;
	st.global.f64 	[%rd171], %fd245;
	add.s64 	%rd172, %rd171, %rd170;
	st.global.f64 	[%rd172], %fd246;
	bra.uni 	$L__BB0_39;
$L__BB0_11:
	setp.ge.s32 	%p4, %r1, %r55;
	setp.ne.s32 	%p5, %r2, %r3;
	or.pred  	%p6, %p5, %p4;
	@%p6 bra 	$L__BB0_25;
	setp.lt.s32 	%p19, %r56, 1;
	mov.f64 	%fd261, 0d0000000000000000;
	mov.f64 	%fd262, %fd261;
	@%p19 bra 	$L__BB0_24;
	mul.lo.s32 	%r22, %r56, %r2;
	setp.lt.u32 	%p20, %r56, 8;
	mov.f64 	%fd262, 0d0000000000000000;
	mov.b32 	%r116, 0;
	mov.f64 	%fd261, %fd262;
	@%p20 bra 	$L__BB0_16;
	and.b32  	%r116, %r56, 2147483640;
	neg.s32 	%r114, %r116;
	mad.lo.s32 	%r112, %r56, %r2, %r56;
	mul.wide.u32 	%rd60, %r22, 8;
	add.s64 	%rd61, %rd60, %rd2;
	add.s64 	%rd182, %rd61, 32;
	mov.f64 	%fd262, 0d0000000000000000;
	mul.wide.s32 	%rd67, %r55, 8;
	mov.u32 	%r113, %r1;
$L__BB0_15:
	.pragma "nounroll";
	ld.param.u64 	%rd173, [matmultgpu4_rowwise_param_4];
	ld.global.f64 	%fd115, [%rd182+-32];
	cvta.to.global.u64 	%rd62, %rd173;
	mul.wide.s32 	%rd63, %r113, 8;
	add.s64 	%rd64, %rd62, %rd63;
	ld.global.f64 	%fd116, [%rd64];
	fma.rn.f64 	%fd117, %fd115, %fd116, %fd261;
	mul.wide.u32 	%rd65, %r112, 8;
	add.s64 	%rd66, %rd2, %rd65;
	ld.global.f64 	%fd118, [%rd66];
	fma.rn.f64 	%fd119, %fd118, %fd116, %fd262;
	ld.global.f64 	%fd120, [%rd182+-24];
	add.s64 	%rd68, %rd64, %rd67;
	ld.global.f64 	%fd121, [%rd68];
	fma.rn.f64 	%fd122, %fd120, %fd121, %fd117;
	ld.global.f64 	%fd123, [%rd66+8];
	fma.rn.f64 	%fd124, %fd123, %fd121, %fd119;
	ld.global.f64 	%fd125, [%rd182+-16];
	add.s64 	%rd69, %rd68, %rd67;
	ld.global.f64 	%fd126, [%rd69];
	fma.rn.f64 	%fd127, %fd125, %fd126, %fd122;
	ld.global.f64 	%fd128, [%rd66+16];
	fma.rn.f64 	%fd129, %fd128, %fd126, %fd124;
	ld.global.f64 	%fd130, [%rd182+-8];
	add.s64 	%rd70, %rd69, %rd67;
	ld.global.f64 	%fd131, [%rd70];
	fma.rn.f64 	%fd132, %fd130, %fd131, %fd127;
	ld.global.f64 	%fd133, [%rd66+24];
	fma.rn.f64 	%fd134, %fd133, %fd131, %fd129;
	ld.global.f64 	%fd135, [%rd182];
	add.s64 	%rd71, %rd70, %rd67;
	ld.global.f64 	%fd136, [%rd71];
	fma.rn.f64 	%fd137, %fd135, %fd136, %fd132;
	ld.global.f64 	%fd138, [%rd66+32];
	fma.rn.f64 	%fd139, %fd138, %fd136, %fd134;
	ld.global.f64 	%fd140, [%rd182+8];
	add.s64 	%rd72, %rd71, %rd67;
	ld.global.f64 	%fd141, [%rd72];
	fma.rn.f64 	%fd142, %fd140, %fd141, %fd137;
	ld.global.f64 	%fd143, [%rd66+40];
	fma.rn.f64 	%fd144, %fd143, %fd141, %fd139;
	ld.global.f64 	%fd145, [%rd182+16];
	add.s64 	%rd73, %rd72, %rd67;
	ld.global.f64 	%fd146, [%rd73];
	fma.rn.f64 	%fd147, %fd145, %fd146, %fd142;
	ld.global.f64 	%fd148, [%rd66+48];
	fma.rn.f64 	%fd149, %fd148, %fd146, %fd144;
	ld.global.f64 	%fd150, [%rd182+24];
	add.s64 	%rd74, %rd73, %rd67;
	ld.global.f64 	%fd151, [%rd74];
	fma.rn.f64 	%fd261, %fd150, %fd151, %fd147;
	ld.global.f64 	%fd152, [%rd66+56];
	fma.rn.f64 	%fd262, %fd152, %fd151, %fd149;
	add.s32 	%r114, %r114, 8;
	shl.b32 	%r76, %r55, 3;
	add.s32 	%r113, %r113, %r76;
	add.s32 	%r112, %r112, 8;
	add.s64 	%rd182, %rd182, 64;
	setp.ne.s32 	%p21, %r114, 0;
	@%p21 bra 	$L__BB0_15;
$L__BB0_16:
	and.b32  	%r33, %r56, 7;
	setp.eq.s32 	%p22, %r33, 0;
	@%p22 bra 	$L__BB0_24;
	and.b32  	%r34, %r56, 3;
	setp.lt.u32 	%p23, %r33, 4;
	@%p23 bra 	$L__BB0_19;
	ld.param.u64 	%rd174, [matmultgpu4_rowwise_param_4];
	add.s32 	%r77, %r116, %r22;
	mul.wide.u32 	%rd75, %r77, 8;
	add.s64 	%rd76, %rd2, %rd75;
	ld.global.f64 	%fd154, [%rd76];
	mad.lo.s32 	%r78, %r116, %r55, %r1;
	cvta.to.global.u64 	%rd77, %rd174;
	mul.wide.s32 	%rd78, %r78, 8;
	add.s64 	%rd79, %rd77, %rd78;
	ld.global.f64 	%fd155, [%rd79];
	fma.rn.f64 	%fd156, %fd154, %fd155, %fd261;
	add.s32 	%r79, %r77, %r56;
	mul.wide.u32 	%rd80, %r79, 8;
	add.s64 	%rd81, %rd2, %rd80;
	ld.global.f64 	%fd157, [%rd81];
	fma.rn.f64 	%fd158, %fd157, %fd155, %fd262;
	cvt.u64.u32 	%rd82, %r22;
	cvt.u64.u32 	%rd83, %r116;
	add.s64 	%rd84, %rd83, %rd82;
	shl.b64 	%rd85, %rd84, 3;
	add.s64 	%rd86, %rd2, %rd85;
	ld.global.f64 	%fd159, [%rd86+8];
	mul.wide.s32 	%rd87, %r55, 8;
	add.s64 	%rd88, %rd79, %rd87;
	ld.global.f64 	%fd160, [%rd88];
	fma.rn.f64 	%fd161, %fd159, %fd160, %fd156;
	add.s32 	%r80, %r22, %r56;
	cvt.u64.u32 	%rd89, %r80;
	add.s64 	%rd90, %rd83, %rd89;
	shl.b64 	%rd91, %rd90, 3;
	add.s64 	%rd92, %rd2, %rd91;
	ld.global.f64 	%fd162, [%rd92+8];
	fma.rn.f64 	%fd163, %fd162, %fd160, %fd158;
	ld.global.f64 	%fd164, [%rd86+16];
	add.s64 	%rd93, %rd88, %rd87;
	ld.global.f64 	%fd165, [%rd93];
	fma.rn.f64 	%fd166, %fd164, %fd165, %fd161;
	ld.global.f64 	%fd167, [%rd92+16];
	fma.rn.f64 	%fd168, %fd167, %fd165, %fd163;
	ld.global.f64 	%fd169, [%rd86+24];
	add.s64 	%rd94, %rd93, %rd87;
	ld.global.f64 	%fd170, [%rd94];
	fma.rn.f64 	%fd261, %fd169, %fd170, %fd166;
	ld.global.f64 	%fd171, [%rd92+24];
	fma.rn.f64 	%fd262, %fd171, %fd170, %fd168;
	add.s32 	%r116, %r116, 4;
$L__BB0_19:
	setp.eq.s32 	%p24, %r34, 0;
	@%p24 bra 	$L__BB0_24;
	ld.param.u64 	%rd175, [matmultgpu4_rowwise_param_4];
	cvta.to.global.u64 	%rd10, %rd175;
	setp.eq.s32 	%p25, %r34, 1;
	@%p25 bra 	$L__BB0_22;
	add.s32 	%r81, %r116, %r22;
	mul.wide.u32 	%rd95, %r81, 8;
	add.s64 	%rd96, %rd2, %rd95;
	ld.global.f64 	%fd173, [%rd96];
	mad.lo.s32 	%r82, %r116, %r55, %r1;
	mul.wide.s32 	%rd97, %r82, 8;
	add.s64 	%rd98, %rd10, %rd97;
	ld.global.f64 	%fd174, [%rd98];
	fma.rn.f64 	%fd175, %fd173, %fd174, %fd261;
	add.s32 	%r83, %r81, %r56;
	mul.wide.u32 	%rd99, %r83, 8;
	add.s64 	%rd100, %rd2, %rd99;
	ld.global.f64 	%fd176, [%rd100];
	fma.rn.f64 	%fd177, %fd176, %fd174, %fd262;
	cvt.u64.u32 	%rd101, %r22;
	cvt.u64.u32 	%rd102, %r116;
	add.s64 	%rd103, %rd102, %rd101;
	shl.b64 	%rd104, %rd103, 3;
	add.s64 	%rd105, %rd2, %rd104;
	ld.global.f64 	%fd178, [%rd105+8];
	mul.wide.s32 	%rd106, %r55, 8;
	add.s64 	%rd107, %rd98, %rd106;
	ld.global.f64 	%fd179, [%rd107];
	fma.rn.f64 	%fd261, %fd178, %fd179, %fd175;
	add.s32 	%r84, %r22, %r56;
	cvt.u64.u32 	%rd108, %r84;
	add.s64 	%rd109, %rd102, %rd108;
	shl.b64 	%rd110, %rd109, 3;
	add.s64 	%rd111, %rd2, %rd110;
	ld.global.f64 	%fd180, [%rd111+8];
	fma.rn.f64 	%fd262, %fd180, %fd179, %fd177;
	add.s32 	%r116, %r116, 2;
$L__BB0_22:
	and.b32  	%r85, %r56, 1;
	setp.eq.b32 	%p26, %r85, 1;
	not.pred 	%p27, %p26;
	@%p27 bra 	$L__BB0_24;
	add.s32 	%r86, %r116, %r22;
	mul.wide.u32 	%rd112, %r86, 8;
	add.s64 	%rd113, %rd2, %rd112;
	ld.global.f64 	%fd181, [%rd113];
	mad.lo.s32 	%r87, %r116, %r55, %r1;
	mul.wide.s32 	%rd114, %r87, 8;
	add.s64 	%rd115, %rd10, %rd114;
	ld.global.f64 	%fd182, [%rd115];
	fma.rn.f64 	%fd261, %fd181, %fd182, %fd261;
	add.s32 	%r88, %r86, %r56;
	mul.wide.u32 	%rd116, %r88, 8;
	add.s64 	%rd117, %rd2, %rd116;
	ld.global.f64 	%fd183, [%rd117];
	fma.rn.f64 	%fd262, %fd183, %fd182, %fd262;
$L__BB0_24:
	ld.param.u64 	%rd179, [matmultgpu4_rowwise_param_5];
	mad.lo.s32 	%r89, %r2, %r55, %r1;
	cvta.to.global.u64 	%rd118, %rd179;
	mul.wide.s32 	%rd119, %r89, 8;
	add.s64 	%rd120, %rd118, %rd119;
	st.global.f64 	[%rd120], %fd261;
	mul.wide.s32 	%rd121, %r55, 8;
	add.s64 	%rd122, %rd120, %rd121;
	st.global.f64 	[%rd122], %fd262;
	bra.uni 	$L__BB0_39;
$L__BB0_25:
	setp.ge.s32 	%p7, %r1, %r55;
	add.s32 	%r64, %r54, -1;
	setp.ne.s32 	%p8, %r2, %r64;
	or.pred  	%p9, %p8, %p7;
	@%p9 bra 	$L__BB0_39;
	setp.lt.s32 	%p10, %r56, 1;
	mov.f64 	%fd270, 0d0000000000000000;
	@%p10 bra 	$L__BB0_38;
	mul.lo.s32 	%r39, %r56, %r2;
	and.b32  	%r40, %r56, 7;
	setp.lt.u32 	%p11, %r56, 8;
	mov.f64 	%fd270, 0d0000000000000000;
	mov.b32 	%r121, 0;
	@%p11 bra 	$L__BB0_30;
	and.b32  	%r121, %r56, 2147483640;
	neg.s32 	%r119, %r121;
	shl.b32 	%r43, %r55, 3;
	mul.wide.u32 	%rd17, %r39, 8;
	add.s64 	%rd18, %rd17, %rd2;
	add.s64 	%rd183, %rd18, 32;
	mov.f64 	%fd270, 0d0000000000000000;
	mul.wide.s32 	%rd21, %r55, 8;
	mov.u32 	%r118, %r1;
$L__BB0_29:
	.pragma "nounroll";
	ld.global.f64 	%fd68, [%rd183+-32];
	mul.wide.s32 	%rd19, %r118, 8;
	add.s64 	%rd20, %rd1, %rd19;
	ld.global.f64 	%fd69, [%rd20];
	fma.rn.f64 	%fd70, %fd68, %fd69, %fd270;
	ld.global.f64 	%fd71, [%rd183+-24];
	add.s64 	%rd22, %rd20, %rd21;
	ld.global.f64 	%fd72, [%rd22];
	fma.rn.f64 	%fd73, %fd71, %fd72, %fd70;
	ld.global.f64 	%fd74, [%rd183+-16];
	add.s64 	%rd23, %rd22, %rd21;
	ld.global.f64 	%fd75, [%rd23];
	fma.rn.f64 	%fd76, %fd74, %fd75, %fd73;
	ld.global.f64 	%fd77, [%rd183+-8];
	add.s64 	%rd24, %rd23, %rd21;
	ld.global.f64 	%fd78, [%rd24];
	fma.rn.f64 	%fd79, %fd77, %fd78, %fd76;
	ld.global.f64 	%fd80, [%rd183];
	add.s64 	%rd25, %rd24, %rd21;
	ld.global.f64 	%fd81, [%rd25];
	fma.rn.f64 	%fd82, %fd80, %fd81, %fd79;
	ld.global.f64 	%fd83, [%rd183+8];
	add.s64 	%rd26, %rd25, %rd21;
	ld.global.f64 	%fd84, [%rd26];
	fma.rn.f64 	%fd85, %fd83, %fd84, %fd82;
	ld.global.f64 	%fd86, [%rd183+16];
	add.s64 	%rd27, %rd26, %rd21;
	ld.global.f64 	%fd87, [%rd27];
	fma.rn.f64 	%fd88, %fd86, %fd87, %fd85;
	ld.global.f64 	%fd89, [%rd183+24];
	add.s64 	%rd28, %rd27, %rd21;
	ld.global.f64 	%fd90, [%rd28];
	fma.rn.f64 	%fd270, %fd89, %fd90, %fd88;
	add.s32 	%r119, %r119, 8;
	add.s32 	%r118, %r118, %r43;
	add.s64 	%rd183, %rd183, 64;
	setp.ne.s32 	%p12, %r119, 0;
	@%p12 bra 	$L__BB0_29;
$L__BB0_30:
	setp.eq.s32 	%p13, %r40, 0;
	@%p13 bra 	$L__BB0_38;
	and.b32  	%r49, %r56, 3;
	setp.lt.u32 	%p14, %r40, 4;
	@%p14 bra 	$L__BB0_33;
	add.s32 	%r66, %r121, %r39;
	mul.wide.u32 	%rd29, %r66, 8;
	add.s64 	%rd30, %rd2, %rd29;
	ld.global.f64 	%fd92, [%rd30];
	mad.lo.s32 	%r67, %r121, %r55, %r1;
	mul.wide.s32 	%rd31, %r67, 8;
	add.s64 	%rd32, %rd1, %rd31;
	ld.global.f64 	%fd93, [%rd32];
	fma.rn.f64 	%fd94, %fd92, %fd93, %fd270;
	cvt.u64.u32 	%rd33, %r39;
	cvt.u64.u32 	%rd34, %r121;
	add.s64 	%rd35, %rd34, %rd33;
	shl.b64 	%rd36, %rd35, 3;
	add.s64 	%rd37, %rd2, %rd36;
	ld.global.f64 	%fd95, [%rd37+8];
	mul.wide.s32 	%rd38, %r55, 8;
	add.s64 	%rd39, %rd32, %rd38;
	ld.global.f64 	%fd96, [%rd39];
	fma.rn.f64 	%fd97, %fd95, %fd96, %fd94;
	ld.global.f64 	%fd98, [%rd37+16];
	add.s64 	%rd40, %rd39, %rd38;
	ld.global.f64 	%fd99, [%rd40];
	fma.rn.f64 	%fd100, %fd98, %fd99, %fd97;
	ld.global.f64 	%fd101, [%rd37+24];
	add.s64 	%rd41, %rd40, %rd38;
	ld.global.f64 	%fd102, [%rd41];
	fma.rn.f64 	%fd270, %fd101, %fd102, %fd100;
	add.s32 	%r121, %r121, 4;
$L__BB0_33:
	setp.eq.s32 	%p15, %r49, 0;
	@%p15 bra 	$L__BB0_38;
	setp.eq.s32 	%p16, %r49, 1;
	@%p16 bra 	$L__BB0_36;
	add.s32 	%r68, %r121, %r39;
	mul.wide.u32 	%rd42, %r68, 8;
	add.s64 	%rd43, %rd2, %rd42;
	ld.global.f64 	%fd104, [%rd43];
	mad.lo.s32 	%r69, %r121, %r55, %r1;
	mul.wide.s32 	%rd44, %r69, 8;
	add.s64 	%rd45, %rd1, %rd44;
	ld.global.f64 	%fd105, [%rd45];
	fma.rn.f64 	%fd106, %fd104, %fd105, %fd270;
	cvt.u64.u32 	%rd46, %r39;
	cvt.u64.u32 	%rd47, %r121;
	add.s64 	%rd48, %rd47, %rd46;
	shl.b64 	%rd49, %rd48, 3;
	add.s64 	%rd50, %rd2, %rd49;
	ld.global.f64 	%fd107, [%rd50+8];
	mul.wide.s32 	%rd51, %r55, 8;
	add.s64 	%rd52, %rd45, %rd51;
	ld.global.f64 	%fd108, [%rd52];
	fma.rn.f64 	%fd270, %fd107, %fd108, %fd106;
	add.s32 	%r121, %r121, 2;
$L__BB0_36:
	and.b32  	%r70, %r56, 1;
	setp.eq.b32 	%p17, %r70, 1;
	not.pred 	%p18, %p17;
	@%p18 bra 	$L__BB0_38;
	add.s32 	%r71, %r121, %r39;
	mul.wide.u32 	%rd53, %r71, 8;
	add.s64 	%rd54, %rd2, %rd53;
	ld.global.f64 	%fd109, [%rd54];
	mad.lo.s32 	%r72, %r121, %r55, %r1;
	mul.wide.s32 	%rd55, %r72, 8;
	add.s64 	%rd56, %rd1, %rd55;
	ld.global.f64 	%fd110, [%rd56];
	fma.rn.f64 	%fd270, %fd109, %fd110, %fd270;
$L__BB0_38:
	ld.param.u64 	%rd178, [matmultgpu4_rowwise_param_5];
	mad.lo.s32 	%r73, %r2, %r55, %r1;
	cvta.to.global.u64 	%rd57, %rd178;
	mul.wide.s32 	%rd58, %r73, 8;
	add.s64 	%rd59, %rd57, %rd58;
	st.global.f64 	[%rd59], %fd270;
$L__BB0_39:
	ret;

}


// ===== COMPILED SASS (sm_100) =====

	.target	sm_100

	.elftype	@"ET_EXEC"


//--------------------- .note.nv.tkinfo           --------------------------
	.section	.note.nv.tkinfo,"",@"SHT_NOTE"
	.sectionflags	@"SHF_NOTE_NV_TKINFO"
	.tkinfo
        /*0018*/ 	.word	0x00000002
        /*0030*/ 	.string	""
        /*0030*/ 	.string	"ptxas"
        /*0030*/ 	.string	"Cuda compilation tools, release 13.0, V13.0.88"
        /*0030*/ 	.string	"Build cuda_13.0.r13.0/compiler.36424714_0"
        /*0030*/ 	.string	"-arch sm_100 -m 64 "



//--------------------- .note.nv.cuinfo           --------------------------
	.section	.note.nv.cuinfo,"",@"SHT_NOTE"
	.sectionflags	@"SHF_NOTE_NV_CUINFO"
        /*0018*/ 	.short	0x0002
        /*001a*/ 	.short	0x0064
        /*001c*/ 	.short	0x0082
	.zero		2


//--------------------- .nv.info                  --------------------------
	.section	.nv.info,"",@"SHT_CUDA_INFO"
	.align	4


	//----- nvinfo : EIATTR_REGCOUNT
	.align		4
        /*0000*/ 	.byte	0x04, 0x2f
        /*0002*/ 	.short	(.L_1 - .L_0)
	.align		4
.L_0:
        /*0004*/ 	.word	index@(matmultgpu4_rowwise)
        /*0008*/ 	.word	0x00000028


	//----- nvinfo : EIATTR_FRAME_SIZE
	.align		4
.L_1:
        /*000c*/ 	.byte	0x04, 0x11
        /*000e*/ 	.short	(.L_3 - .L_2)
	.align		4
.L_2:
        /*0010*/ 	.word	index@(matmultgpu4_rowwise)
        /*0014*/ 	.word	0x00000000


	//----- nvinfo : EIATTR_MIN_STACK_SIZE
	.align		4
.L_3:
        /*0018*/ 	.byte	0x04, 0x12
        /*001a*/ 	.short	(.L_5 - .L_4)
	.align		4
.L_4:
        /*001c*/ 	.word	index@(matmultgpu4_rowwise)
        /*0020*/ 	.word	0x00000000
.L_5:


//--------------------- .nv.compat                --------------------------
	.section	.nv.compat,"",@"SHT_CUDA_COMPAT_INFO"
	.align	4
        /*0000*/ 	.byte	0x02, 0x09, 0x00, 0x00, 0x02, 0x02, 0x01, 0x00, 0x02, 0x05, 0x05, 0x00, 0x03, 0x07, 0x01, 0x01
        /*0010*/ 	.byte	0x02, 0x03, 0x00, 0x00, 0x02, 0x06, 0x01, 0x00, 0x04, 0x0b, 0x08, 0x00, 0x01, 0x00, 0x00, 0x00
        /*0020*/ 	.byte	0x00, 0x00, 0x00, 0x00


//--------------------- .nv.info.matmultgpu4_rowwise --------------------------
	.section	.nv.info.matmultgpu4_rowwise,"",@"SHT_CUDA_INFO"
	.sectionflags	@""
	.align	4


	//----- nvinfo : EIATTR_CUDA_API_VERSION
	.align		4
        /*0000*/ 	.byte	0x04, 0x37
        /*0002*/ 	.short	(.L_7 - .L_6)
.L_6:
        /*0004*/ 	.word	0x00000082


	//----- nvinfo : EIATTR_KPARAM_INFO
	.align		4
.L_7:
        /*0008*/ 	.byte	0x04, 0x17
        /*000a*/ 	.short	(.L_9 - .L_8)
.L_8:
        /*000c*/ 	.word	0x00000000
        /*0010*/ 	.short	0x0005
        /*0012*/ 	.short	0x0020
        /*0014*/ 	.byte	0x00, 0xf5, 0x21, 0x00


	//----- nvinfo : EIATTR_KPARAM_INFO
	.align		4
.L_9:
        /*0018*/ 	.byte	0x04, 0x17
        /*001a*/ 	.short	(.L_11 - .L_10)
.L_10:
        /*001c*/ 	.word	0x00000000
        /*0020*/ 	.short	0x0004
        /*0022*/ 	.short	0x0018
        /*0024*/ 	.byte	0x00, 0xf5, 0x21, 0x00


	//----- nvinfo : EIATTR_KPARAM_INFO
	.align		4
.L_11:
        /*0028*/ 	.byte	0x04, 0x17
        /*002a*/ 	.short	(.L_13 - .L_12)
.L_12:
        /*002c*/ 	.word	0x00000000
        /*0030*/ 	.short	0x0003
        /*0032*/ 	.short	0x0010
        /*0034*/ 	.byte	0x00, 0xf5, 0x21, 0x00


	//----- nvinfo : EIATTR_KPARAM_INFO
	.align		4
.L_13:
        /*0038*/ 	.byte	0x04, 0x17
        /*003a*/ 	.short	(.L_15 - .L_14)
.L_14:
        /*003c*/ 	.word	0x00000000
        /*0040*/ 	.short	0x0002
        /*0042*/ 	.short	0x0008
        /*0044*/ 	.byte	0x00, 0xf0, 0x11, 0x00


	//----- nvinfo : EIATTR_KPARAM_INFO
	.align		4
.L_15:
        /*0048*/ 	.byte	0x04, 0x17
        /*004a*/ 	.short	(.L_17 - .L_16)
.L_16:
        /*004c*/ 	.word	0x00000000
        /*0050*/ 	.short	0x0001
        /*0052*/ 	.short	0x0004
        /*0054*/ 	.byte	0x00, 0xf0, 0x11, 0x00


	//----- nvinfo : EIATTR_KPARAM_INFO
	.align		4
.L_17:
        /*0058*/ 	.byte	0x04, 0x17
        /*005a*/ 	.short	(.L_19 - .L_18)
.L_18:
        /*005c*/ 	.word	0x00000000
        /*0060*/ 	.short	0x0000
        /*0062*/ 	.short	0x0000
        /*0064*/ 	.byte	0x00, 0xf0, 0x11, 0x00


	//----- nvinfo : EIATTR_SPARSE_MMA_MASK
	.align		4
.L_19:
        /*0068*/ 	.byte	0x03, 0x50
        /*006a*/ 	.short	0x0000


	//----- nvinfo : EIATTR_MAXREG_COUNT
	.align		4
        /*006c*/ 	.byte	0x03, 0x1b
        /*006e*/ 	.short	0x00ff


	//----- nvinfo : EIATTR_MERCURY_ISA_VERSION
	.align		4
        /*0070*/ 	.byte	0x03, 0x5f
        /*0072*/ 	.short	0x0101


	//----- nvinfo : EIATTR_VRC_CTA_INIT_COUNT
	.align		4
        /*0074*/ 	.byte	0x02, 0x4a
	.zero		1
	.zero		1


	//----- nvinfo : EIATTR_EXIT_INSTR_OFFSETS
	.align		4
        /*0078*/ 	.byte	0x04, 0x1c
        /*007a*/ 	.short	(.L_21 - .L_20)


	//   ....[0]....
.L_20:
        /*007c*/ 	.word	0x000009e0


	//   ....[1]....
        /*0080*/ 	.word	0x00001570


	//   ....[2]....
        /*0084*/ 	.word	0x000015a0


	//   ....[3]....
        /*0088*/ 	.word	0x00001d90


	//----- nvinfo : EIATTR_CRS_STACK_SIZE
	.align		4
.L_21:
        /*008c*/ 	.byte	0x04, 0x1e
        /*008e*/ 	.short	(.L_23 - .L_22)
.L_22:
        /*0090*/ 	.word	0x00000000


	//----- nvinfo : EIATTR_CBANK_PARAM_SIZE
	.align		4
.L_23:
        /*0094*/ 	.byte	0x03, 0x19
        /*0096*/ 	.short	0x0028


	//----- nvinfo : EIATTR_PARAM_CBANK
	.align		4
        /*0098*/ 	.byte	0x04, 0x0a
        /*009a*/ 	.short	(.L_25 - .L_24)
	.align		4
.L_24:
        /*009c*/ 	.word	index@(.nv.constant0.matmultgpu4_rowwise)
        /*00a0*/ 	.short	0x0380
        /*00a2*/ 	.short	0x0028


	//----- nvinfo : EIATTR_SW_WAR
	.align		4
.L_25:
        /*00a4*/ 	.byte	0x04, 0x36
        /*00a6*/ 	.short	(.L_27 - .L_26)
.L_26:
        /*00a8*/ 	.word	0x00000008
.L_27:


//--------------------- .nv.callgraph             --------------------------
	.section	.nv.callgraph,"",@"SHT_CUDA_CALLGRAPH"
	.align	4
	.sectionentsize	8
	.align		4
        /*0000*/ 	.word	0x00000000
	.align		4
        /*0004*/ 	.word	0xffffffff
	.align		4
        /*0008*/ 	.word	0x00000000
	.align		4
        /*000c*/ 	.word	0xfffffffe
	.align		4
        /*0010*/ 	.word	0x00000000
	.align		4
        /*0014*/ 	.word	0xfffffffd
	.align		4
        /*0018*/ 	.word	0x00000000
	.align		4
        /*001c*/ 	.word	0xfffffffc


//--------------------- .text.matmultgpu4_rowwise --------------------------
	.section	.text.matmultgpu4_rowwise,"ax",@progbits
	.align	128
        .global         matmultgpu4_rowwise
        .type           matmultgpu4_rowwise,@function
        .size           matmultgpu4_rowwise,(.L_x_16 - matmultgpu4_rowwise)
        .other          matmultgpu4_rowwise,@"STO_CUDA_ENTRY STV_DEFAULT"
matmultgpu4_rowwise:
.text.matmultgpu4_rowwise:
[----:B------:R-:W-:Y:S01]  /*0000*/  LDC R1, c[0x0][0x37c] ;  /* 0x0000df00ff017b82 */ /* 0x000fe20000000800 */
[----:B------:R-:W0:Y:S07]  /*0010*/  S2R R3, SR_TID.X ;  /* 0x0000000000037919 */ /* 0x000e2e0000002100 */
[----:B------:R-:W0:Y:S01]  /*0020*/  LDC R0, c[0x0][0x360] ;  /* 0x0000d800ff007b82 */ /* 0x000e220000000800 */
[----:B------:R-:W1:Y:S07]  /*0030*/  S2R R7, SR_TID.Y ;  /* 0x0000000000077919 */ /* 0x000e6e0000002200 */
[----:B------:R-:W0:Y:S08]  /*0040*/  S2UR UR4, SR_CTAID.X ;  /* 0x00000000000479c3 */ /* 0x000e300000002500 */
[----:B------:R-:W1:Y:S08]  /*0050*/  S2UR UR5, SR_CTAID.Y ;  /* 0x00000000000579c3 */ /* 0x000e700000002600 */
[----:B------:R-:W1:Y:S08]  /*0060*/  LDC R2, c[0x0][0x364] ;  /* 0x0000d900ff027b82 */ /* 0x000e700000000800 */
[----:B------:R-:W2:Y:S01]  /*0070*/  LDC.64 R4, c[0x0][0x380] ;  /* 0x0000e000ff047b82 */ /* 0x000ea20000000a00 */
[----:B0-----:R-:W-:-:S02]  /*0080*/  IMAD R0, R0, UR4, R3 ;  /* 0x0000000400007c24 */ /* 0x001fc4000f8e0203 */
[----:B-1----:R-:W-:Y:S01]  /*0090*/  IMAD R2, R2, UR5, R7 ;  /* 0x0000000502027c24 */ /* 0x002fe2000f8e0207 */
[----:B------:R-:W0:Y:S03]  /*00a0*/  LDCU.64 UR4, c[0x0][0x358] ;  /* 0x00006b00ff0477ac */ /* 0x000e260008000a00 */
[----:B------:R-:W-:Y:S01]  /*00b0*/  IMAD R2, R2, 0x3, RZ ;  /* 0x0000000302027824 */ /* 0x000fe200078e02ff */
[----:B--2---:R-:W-:Y:S02]  /*00c0*/  IADD3 R3, PT, PT, R4, -0x2, RZ ;  /* 0xfffffffe04037810 */ /* 0x004fe40007ffe0ff */
[----:B------:R-:W-:-:S04]  /*00d0*/  ISETP.GE.AND P0, PT, R0, R5, PT ;  /* 0x000000050000720c */ /* 0x000fc80003f06270 */
[----:B------:R-:W-:-:S13]  /*00e0*/  ISETP.GE.OR P1, PT, R2, R3, P0 ;  /* 0x000000030200720c */ /* 0x000fda0000726670 */
[----:B0-----:R-:W-:Y:S05]  /*00f0*/  @P1 BRA `(.L_x_0) ;  /* 0x00000008003c1947 */ /* 0x001fea0003800000 */
[----:B------:R-:W0:Y:S01]  /*0100*/  LDC R3, c[0x0][0x388] ;  /* 0x0000e200ff037b82 */ /* 0x000e220000000800 */
[----:B------:R-:W-:Y:S02]  /*0110*/  CS2R R22, SRZ ;  /* 0x0000000000167805 */ /* 0x000fe4000001ff00 */
[----:B------:R-:W-:Y:S02]  /*0120*/  CS2R R16, SRZ ;  /* 0x0000000000107805 */ /* 0x000fe4000001ff00 */
[----:B------:R-:W-:Y:S02]  /*0130*/  CS2R R18, SRZ ;  /* 0x0000000000127805 */ /* 0x000fe4000001ff00 */
[----:B0-----:R-:W-:-:S13]  /*0140*/  ISETP.GE.AND P0, PT, R3, 0x1, PT ;  /* 0x000000010300780c */ /* 0x001fda0003f06270 */
[----:B------:R-:W-:Y:S05]  /*0150*/  @!P0 BRA `(.L_x_1) ;  /* 0x0000000800008947 */ /* 0x000fea0003800000 */
[----:B------:R-:W-:Y:S01]  /*0160*/  ISETP.GE.U32.AND P0, PT, R3, 0x4, PT ;  /* 0x000000040300780c */ /* 0x000fe20003f06070 */
[----:B------:R-:W-:Y:S01]  /*0170*/  IMAD R32, R2, R3, RZ ;  /* 0x0000000302207224 */ /* 0x000fe200078e02ff */
[----:B------:R-:W-:Y:S01]  /*0180*/  CS2R R18, SRZ ;  /* 0x0000000000127805 */ /* 0x000fe2000001ff00 */
[----:B------:R-:W-:Y:S01]  /*0190*/  IMAD.MOV.U32 R33, RZ, RZ, RZ ;  /* 0x000000ffff217224 */ /* 0x000fe200078e00ff */
[----:B------:R-:W-:Y:S02]  /*01a0*/  CS2R R16, SRZ ;  /* 0x0000000000107805 */ /* 0x000fe4000001ff00 */
[----:B------:R-:W-:-:S07]  /*01b0*/  CS2R R22, SRZ ;  /* 0x0000000000167805 */ /* 0x000fce000001ff00 */
[----:B------:R-:W-:Y:S05]  /*01c0*/  @!P0 BRA `(.L_x_2) ;  /* 0x0000000000e08947 */ /* 0x000fea0003800000 */
[----:B------:R-:W0:Y:S01]  /*01d0*/  LDC.64 R6, c[0x0][0x390] ;  /* 0x0000e400ff067b82 */ /* 0x000e220000000a00 */
[C---:B------:R-:W-:Y:S01]  /*01e0*/  IADD3 R4, PT, PT, R2.reuse, 0x2, RZ ;  /* 0x0000000202047810 */ /* 0x040fe20007ffe0ff */
[-C--:B------:R-:W-:Y:S01]  /*01f0*/  IMAD R35, R2, R3.reuse, R3 ;  /* 0x0000000302237224 */ /* 0x080fe200078e0203 */
[----:B------:R-:W-:Y:S02]  /*0200*/  LOP3.LUT R33, R3, 0x7ffffffc, RZ, 0xc0, !PT ;  /* 0x7ffffffc03217812 */ /* 0x000fe400078ec0ff */
[----:B------:R-:W-:Y:S02]  /*0210*/  CS2R R18, SRZ ;  /* 0x0000000000127805 */ /* 0x000fe4000001ff00 */
[----:B------:R-:W-:Y:S01]  /*0220*/  MOV R34, R0 ;  /* 0x0000000000227202 */ /* 0x000fe20000000f00 */
[----:B------:R-:W-:Y:S02]  /*0230*/  IMAD R37, R4, R3, RZ ;  /* 0x0000000304257224 */ /* 0x000fe400078e02ff */
[----:B------:R-:W-:-:S02]  /*0240*/  IMAD.MOV R4, RZ, RZ, -R33 ;  /* 0x000000ffff047224 */ /* 0x000fc400078e0a21 */
[----:B0-----:R-:W-:-:S03]  /*0250*/  IMAD.WIDE.U32 R8, R32, 0x8, R6 ;  /* 0x0000000820087825 */ /* 0x001fc600078e0006 */
[----:B------:R-:W-:-:S05]  /*0260*/  IADD3 R20, P0, PT, R8, 0x10, RZ ;  /* 0x0000001008147810 */ /* 0x000fca0007f1e0ff */
[----:B------:R-:W-:-:S08]  /*0270*/  IMAD.X R21, RZ, RZ, R9, P0 ;  /* 0x000000ffff157224 */ /* 0x000fd000000e0609 */
.L_x_3:
[----:B------:R-:W0:Y:S01]  /*0280*/  LDC.64 R24, c[0x0][0x398] ;  /* 0x0000e600ff187b82 */ /* 0x000e220000000a00 */
[----:B------:R-:W-:Y:S01]  /*0290*/  MOV R8, R20 ;  /* 0x0000001400087202 */ /* 0x000fe20000000f00 */
[----:B------:R-:W-:-:S05]  /*02a0*/  IMAD.MOV.U32 R9, RZ, RZ, R21 ;  /* 0x000000ffff097224 */ /* 0x000fca00078e0015 */
[----:B------:R-:W2:Y:S01]  /*02b0*/  LDG.E.64 R26, desc[UR4][R8.64+-0x10] ;  /* 0xfffff004081a7981 */ /* 0x000ea2000c1e1b00 */
[----:B0-----:R-:W-:-:S05]  /*02c0*/  IMAD.WIDE R24, R34, 0x8, R24 ;  /* 0x0000000822187825 */ /* 0x001fca00078e0218 */
[----:B------:R0:W2:Y:S01]  /*02d0*/  LDG.E.64 R28, desc[UR4][R24.64] ;  /* 0x00000004181c7981 */ /* 0x0000a2000c1e1b00 */
[----:B------:R-:W-:-:S05]  /*02e0*/  IMAD.WIDE.U32 R12, R37, 0x8, R6 ;  /* 0x00000008250c7825 */ /* 0x000fca00078e0006 */
[----:B------:R-:W3:Y:S01]  /*02f0*/  LDG.E.64 R20, desc[UR4][R12.64] ;  /* 0x000000040c147981 */ /* 0x000ee2000c1e1b00 */
[----:B------:R-:W-:-:S04]  /*0300*/  IMAD.WIDE.U32 R10, R35, 0x8, R6 ;  /* 0x00000008230a7825 */ /* 0x000fc800078e0006 */
[----:B0-----:R-:W-:Y:S01]  /*0310*/  IMAD.WIDE R24, R5, 0x8, R24 ;  /* 0x0000000805187825 */ /* 0x001fe200078e0218 */
[----:B------:R-:W4:Y:S04]  /*0320*/  LDG.E.64 R30, desc[UR4][R10.64] ;  /* 0x000000040a1e7981 */ /* 0x000f28000c1e1b00 */
[----:B------:R0:W5:Y:S01]  /*0330*/  LDG.E.64 R14, desc[UR4][R24.64] ;  /* 0x00000004180e7981 */ /* 0x000162000c1e1b00 */
[----:B--2---:R-:W-:-:S03]  /*0340*/  DFMA R26, R26, R28, R22 ;  /* 0x0000001c1a1a722b */ /* 0x004fc60000000016 */
[----:B------:R-:W5:Y:S01]  /*0350*/  LDG.E.64 R22, desc[UR4][R8.64+-0x8] ;  /* 0xfffff80408167981 */ /* 0x000f62000c1e1b00 */
[----:B---3--:R-:W-:-:S03]  /*0360*/  DFMA R18, R28, R20, R18 ;  /* 0x000000141c12722b */ /* 0x008fc60000000012 */
[----:B------:R-:W2:Y:S01]  /*0370*/  LDG.E.64 R20, desc[UR4][R10.64+0x8] ;  /* 0x000008040a147981 */ /* 0x000ea2000c1e1b00 */
[----:B0-----:R-:W-:Y:S01]  /*0380*/  IMAD.WIDE R24, R5, 0x8, R24 ;  /* 0x0000000805187825 */ /* 0x001fe200078e0218 */
[----:B----4-:R-:W-:Y:S02]  /*0390*/  DFMA R16, R28, R30, R16 ;  /* 0x0000001e1c10722b */ /* 0x010fe40000000010 */
[----:B------:R-:W3:Y:S04]  /*03a0*/  LDG.E.64 R28, desc[UR4][R10.64+0x10] ;  /* 0x000010040a1c7981 */ /* 0x000ee8000c1e1b00 */
[----:B------:R-:W3:Y:S01]  /*03b0*/  LDG.E.64 R30, desc[UR4][R24.64] ;  /* 0x00000004181e7981 */ /* 0x000ee2000c1e1b00 */
[----:B-----5:R-:W-:-:S03]  /*03c0*/  DFMA R22, R22, R14, R26 ;  /* 0x0000000e1616722b */ /* 0x020fc6000000001a */
[----:B------:R-:W4:Y:S01]  /*03d0*/  LDG.E.64 R26, desc[UR4][R12.64+0x8] ;  /* 0x000008040c1a7981 */ /* 0x000f22000c1e1b00 */
[----:B--2---:R-:W-:-:S03]  /*03e0*/  DFMA R16, R14, R20, R16 ;  /* 0x000000140e10722b */ /* 0x004fc60000000010 */
[----:B------:R-:W2:Y:S05]  /*03f0*/  LDG.E.64 R20, desc[UR4][R12.64+0x10] ;  /* 0x000010040c147981 */ /* 0x000eaa000c1e1b00 */
[----:B---3--:R-:W-:Y:S01]  /*0400*/  DFMA R16, R30, R28, R16 ;  /* 0x0000001c1e10722b */ /* 0x008fe20000000010 */
[----:B------:R-:W3:Y:S04]  /*0410*/  LDG.E.64 R28, desc[UR4][R8.64] ;  /* 0x00000004081c7981 */ /* 0x000ee8000c1e1b00 */
[----:B------:R-:W5:Y:S01]  /*0420*/  LDG.E.64 R12, desc[UR4][R12.64+0x18] ;  /* 0x000018040c0c7981 */ /* 0x000f62000c1e1b00 */
[----:B----4-:R-:W-:Y:S01]  /*0430*/  DFMA R18, R14, R26, R18 ;  /* 0x0000001a0e12722b */ /* 0x010fe20000000012 */
[----:B------:R-:W-:-:S02]  /*0440*/  IMAD.WIDE R14, R5, 0x8, R24 ;  /* 0x00000008050e7825 */ /* 0x000fc400078e0218 */
[----:B------:R-:W4:Y:S04]  /*0450*/  LDG.E.64 R26, desc[UR4][R10.64+0x18] ;  /* 0x000018040a1a7981 */ /* 0x000f28000c1e1b00 */
[----:B------:R-:W4:Y:S04]  /*0460*/  LDG.E.64 R14, desc[UR4][R14.64] ;  /* 0x000000040e0e7981 */ /* 0x000f28000c1e1b00 */
[----:B------:R-:W5:Y:S01]  /*0470*/  LDG.E.64 R10, desc[UR4][R8.64+0x8] ;  /* 0x00000804080a7981 */ /* 0x000f62000c1e1b00 */
[----:B------:R-:W-:-:S04]  /*0480*/  IADD3 R4, PT, PT, R4, 0x4, RZ ;  /* 0x0000000404047810 */ /* 0x000fc80007ffe0ff */
[----:B------:R-:W-:Y:S01]  /*0490*/  ISETP.NE.AND P0, PT, R4, RZ, PT ;  /* 0x000000ff0400720c */ /* 0x000fe20003f05270 */
[----:B--2---:R-:W-:Y:S02]  /*04a0*/  DFMA R18, R30, R20, R18 ;  /* 0x000000141e12722b */ /* 0x004fe40000000012 */
[----:B---3--:R-:W-:Y:S01]  /*04b0*/  DFMA R22, R28, R30, R22 ;  /* 0x0000001e1c16722b */ /* 0x008fe20000000016 */
[----:B------:R-:W-:Y:S01]  /*04c0*/  IADD3 R20, P1, PT, R8, 0x20, RZ ;  /* 0x0000002008147810 */ /* 0x000fe20007f3e0ff */
[----:B------:R-:W-:Y:S01]  /*04d0*/  VIADD R37, R37, 0x4 ;  /* 0x0000000425257836 */ /* 0x000fe20000000000 */
[----:B------:R-:W-:Y:S02]  /*04e0*/  IADD3 R35, PT, PT, R35, 0x4, RZ ;  /* 0x0000000423237810 */ /* 0x000fe40007ffe0ff */
[----:B------:R-:W-:Y:S01]  /*04f0*/  LEA R34, R5, R34, 0x2 ;  /* 0x0000002205227211 */ /* 0x000fe200078e10ff */
[----:B------:R-:W-:Y:S01]  /*0500*/  IMAD.X R21, RZ, RZ, R9, P1 ;  /* 0x000000ffff157224 */ /* 0x000fe200008e0609 */
[----:B----4-:R-:W-:-:S02]  /*0510*/  DFMA R16, R14, R26, R16 ;  /* 0x0000001a0e10722b */ /* 0x010fc40000000010 */
[----:B-----5:R-:W-:Y:S02]  /*0520*/  DFMA R18, R14, R12, R18 ;  /* 0x0000000c0e12722b */ /* 0x020fe40000000012 */
[----:B------:R-:W-:Y:S01]  /*0530*/  DFMA R22, R10, R14, R22 ;  /* 0x0000000e0a16722b */ /* 0x000fe20000000016 */
[----:B------:R-:W-:Y:S10]  /*0540*/  @P0 BRA `(.L_x_3) ;  /* 0xfffffffc004c0947 */ /* 0x000ff4000383ffff */
.L_x_2:
[----:B------:R-:W-:-:S13]  /*0550*/  LOP3.LUT P0, R4, R3, 0x3, RZ, 0xc0, !PT ;  /* 0x0000000303047812 */ /* 0x000fda000780c0ff */
[----:B------:R-:W-:Y:S05]  /*0560*/  @!P0 BRA `(.L_x_1) ;  /* 0x0000000000fc8947 */ /* 0x000fea0003800000 */
[----:B------:R-:W-:Y:S02]  /*0570*/  ISETP.NE.AND P1, PT, R4, 0x1, PT ;  /* 0x000000010400780c */ /* 0x000fe40003f25270 */
[----:B------:R-:W-:-:S04]  /*0580*/  LOP3.LUT R6, R3, 0x1, RZ, 0xc0, !PT ;  /* 0x0000000103067812 */ /* 0x000fc800078ec0ff */
[----:B------:R-:W-:-:S07]  /*0590*/  ISETP.NE.U32.AND P0, PT, R6, 0x1, PT ;  /* 0x000000010600780c */ /* 0x000fce0003f05070 */
[----:B------:R-:W-:Y:S06]  /*05a0*/  @!P1 BRA `(.L_x_4) ;  /* 0x0000000000a49947 */ /* 0x000fec0003800000 */
[----:B------:R-:W0:Y:S01]  /*05b0*/  LDC.64 R26, c[0x0][0x390] ;  /* 0x0000e400ff1a7b82 */ /* 0x000e220000000a00 */
[----:B------:R-:W1:Y:S01]  /*05c0*/  LDCU.64 UR6, c[0x0][0x390] ;  /* 0x00007200ff0677ac */ /* 0x000e620008000a00 */
[C---:B------:R-:W-:Y:S01]  /*05d0*/  IMAD.IADD R4, R32.reuse, 0x1, R3 ;  /* 0x0000000120047824 */ /* 0x040fe200078e0203 */
[C---:B------:R-:W-:Y:S01]  /*05e0*/  IADD3 R7, P2, PT, R32.reuse, R33, RZ ;  /* 0x0000002120077210 */ /* 0x040fe20007f5e0ff */
[----:B------:R-:W-:Y:S02]  /*05f0*/  IMAD.IADD R20, R32, 0x1, R33 ;  /* 0x0000000120147824 */ /* 0x000fe400078e0221 */
[C---:B------:R-:W-:Y:S01]  /*0600*/  IMAD R11, R33.reuse, R5, R0 ;  /* 0x00000005210b7224 */ /* 0x040fe200078e0200 */
[----:B------:R-:W-:Y:S01]  /*0610*/  IADD3 R9, P1, PT, R33, R4, RZ ;  /* 0x0000000421097210 */ /* 0x000fe20007f3e0ff */
[----:B------:R-:W2:Y:S01]  /*0620*/  LDC.64 R28, c[0x0][0x398] ;  /* 0x0000e600ff1c7b82 */ /* 0x000ea20000000a00 */
[----:B------:R-:W-:Y:S01]  /*0630*/  IMAD.IADD R24, R20, 0x1, R3 ;  /* 0x0000000114187824 */ /* 0x000fe200078e0203 */
[----:B------:R-:W-:-:S02]  /*0640*/  IADD3 R4, PT, PT, R4, R3, RZ ;  /* 0x0000000304047210 */ /* 0x000fc40007ffe0ff */
[----:B------:R-:W-:Y:S01]  /*0650*/  IADD3.X R10, PT, PT, RZ, RZ, RZ, P1, !PT ;  /* 0x000000ffff0a7210 */ /* 0x000fe20000ffe4ff */
[----:B------:R-:W-:Y:S01]  /*0660*/  IMAD.IADD R13, R24, 0x1, R3 ;  /* 0x00000001180d7824 */ /* 0x000fe200078e0203 */
[----:B------:R-:W-:Y:S02]  /*0670*/  IADD3.X R12, PT, PT, RZ, RZ, RZ, P2, !PT ;  /* 0x000000ffff0c7210 */ /* 0x000fe400017fe4ff */
[----:B-1----:R-:W-:Y:S02]  /*0680*/  LEA R8, P1, R9, UR6, 0x3 ;  /* 0x0000000609087c11 */ /* 0x002fe4000f8218ff */
[----:B------:R-:W-:Y:S02]  /*0690*/  LEA R6, P2, R7, UR6, 0x3 ;  /* 0x0000000607067c11 */ /* 0x000fe4000f8418ff */
[----:B------:R-:W-:Y:S01]  /*06a0*/  LEA.HI.X R9, R9, UR7, R10, 0x3, P1 ;  /* 0x0000000709097c11 */ /* 0x000fe200088f1c0a */
[----:B0-----:R-:W-:Y:S01]  /*06b0*/  IMAD.WIDE.U32 R20, R20, 0x8, R26 ;  /* 0x0000000814147825 */ /* 0x001fe200078e001a */
[----:B------:R-:W-:-:S02]  /*06c0*/  IADD3 R4, P1, PT, R33, R4, RZ ;  /* 0x0000000421047210 */ /* 0x000fc40007f3e0ff */
[----:B------:R-:W-:Y:S01]  /*06d0*/  LEA.HI.X R7, R7, UR7, R12, 0x3, P2 ;  /* 0x0000000707077c11 */ /* 0x000fe200090f1c0c */
[--C-:B------:R-:W-:Y:S01]  /*06e0*/  IMAD.WIDE.U32 R24, R24, 0x8, R26.reuse ;  /* 0x0000000818187825 */ /* 0x100fe200078e001a */
[----:B------:R-:W-:Y:S01]  /*06f0*/  IADD3.X R15, PT, PT, RZ, RZ, RZ, P1, !PT ;  /* 0x000000ffff0f7210 */ /* 0x000fe20000ffe4ff */
[----:B------:R-:W3:Y:S02]  /*0700*/  LDG.E.64 R20, desc[UR4][R20.64] ;  /* 0x0000000414147981 */ /* 0x000ee4000c1e1b00 */
[----:B------:R-:W-:Y:S01]  /*0710*/  IMAD.WIDE.U32 R26, R13, 0x8, R26 ;  /* 0x000000080d1a7825 */ /* 0x000fe200078e001a */
[C---:B------:R-:W-:Y:S01]  /*0720*/  LEA R14, P1, R4.reuse, UR6, 0x3 ;  /* 0x00000006040e7c11 */ /* 0x040fe2000f8218ff */
[----:B------:R-:W4:Y:S02]  /*0730*/  LDG.E.64 R24, desc[UR4][R24.64] ;  /* 0x0000000418187981 */ /* 0x000f24000c1e1b00 */
[----:B--2---:R-:W-:Y:S02]  /*0740*/  IMAD.WIDE R28, R11, 0x8, R28 ;  /* 0x000000080b1c7825 */ /* 0x004fe400078e021c */
[----:B------:R-:W2:Y:S01]  /*0750*/  LDG.E.64 R26, desc[UR4][R26.64] ;  /* 0x000000041a1a7981 */ /* 0x000ea2000c1e1b00 */
[----:B------:R-:W-:-:S03]  /*0760*/  LEA.HI.X R15, R4, UR7, R15, 0x3, P1 ;  /* 0x00000007040f7c11 */ /* 0x000fc600088f1c0f */
[----:B------:R-:W3:Y:S01]  /*0770*/  LDG.E.64 R10, desc[UR4][R28.64] ;  /* 0x000000041c0a7981 */ /* 0x000ee2000c1e1b00 */
[----:B------:R-:W-:-:S03]  /*0780*/  IMAD.WIDE R12, R5, 0x8, R28 ;  /* 0x00000008050c7825 */ /* 0x000fc600078e021c */
[----:B------:R-:W5:Y:S04]  /*0790*/  LDG.E.64 R6, desc[UR4][R6.64+0x8] ;  /* 0x0000080406067981 */ /* 0x000f68000c1e1b00 */
[----:B------:R-:W5:Y:S04]  /*07a0*/  LDG.E.64 R12, desc[UR4][R12.64] ;  /* 0x000000040c0c7981 */ /* 0x000f68000c1e1b00 */
[----:B------:R-:W5:Y:S04]  /*07b0*/  LDG.E.64 R8, desc[UR4][R8.64+0x8] ;  /* 0x0000080408087981 */ /* 0x000f68000c1e1b00 */
[----:B------:R-:W5:Y:S01]  /*07c0*/  LDG.E.64 R14, desc[UR4][R14.64+0x8] ;  /* 0x000008040e0e7981 */ /* 0x000f62000c1e1b00 */
[----:B------:R-:W-:Y:S01]  /*07d0*/  VIADD R33, R33, 0x2 ;  /* 0x0000000221217836 */ /* 0x000fe20000000000 */
[----:B---3--:R-:W-:-:S02]  /*07e0*/  DFMA R22, R20, R10, R22 ;  /* 0x0000000a1416722b */ /* 0x008fc40000000016 */
[C---:B----4-:R-:W-:Y:S02]  /*07f0*/  DFMA R16, R10.reuse, R24, R16 ;  /* 0x000000180a10722b */ /* 0x050fe40000000010 */
[----:B--2---:R-:W-:-:S04]  /*0800*/  DFMA R18, R10, R26, R18 ;  /* 0x0000001a0a12722b */ /* 0x004fc80000000012 */
[----:B-----5:R-:W-:Y:S02]  /*0810*/  DFMA R22, R6, R12, R22 ;  /* 0x0000000c0616722b */ /* 0x020fe40000000016 */
[C---:B------:R-:W-:Y:S02]  /*0820*/  DFMA R16, R12.reuse, R8, R16 ;  /* 0x000000080c10722b */ /* 0x040fe40000000010 */
[----:B------:R-:W-:-:S11]  /*0830*/  DFMA R18, R12, R14, R18 ;  /* 0x0000000e0c12722b */ /* 0x000fd60000000012 */
.L_x_4:
[----:B------:R-:W-:Y:S05]  /*0840*/  @P0 BRA `(.L_x_1) ;  /* 0x0000000000440947 */ /* 0x000fea0003800000 */
[----:B------:R-:W0:Y:S01]  /*0850*/  LDC.64 R12, c[0x0][0x390] ;  /* 0x0000e400ff0c7b82 */ /* 0x000e220000000a00 */
[----:B------:R-:W-:Y:S01]  /*0860*/  IADD3 R6, PT, PT, R32, R33, RZ ;  /* 0x0000002120067210 */ /* 0x000fe20007ffe0ff */
[----:B------:R-:W-:-:S04]  /*0870*/  IMAD R33, R33, R5, R0 ;  /* 0x0000000521217224 */ /* 0x000fc800078e0200 */
[----:B------:R-:W-:Y:S02]  /*0880*/  IMAD.IADD R10, R6, 0x1, R3 ;  /* 0x00000001060a7824 */ /* 0x000fe400078e0203 */
[----:B------:R-:W1:Y:S03]  /*0890*/  LDC.64 R8, c[0x0][0x398] ;  /* 0x0000e600ff087b82 */ /* 0x000e660000000a00 */
[----:B------:R-:W-:Y:S01]  /*08a0*/  IADD3 R3, PT, PT, R10, R3, RZ ;  /* 0x000000030a037210 */ /* 0x000fe20007ffe0ff */
[----:B0-----:R-:W-:-:S04]  /*08b0*/  IMAD.WIDE.U32 R6, R6, 0x8, R12 ;  /* 0x0000000806067825 */ /* 0x001fc800078e000c */
[----:B------:R-:W-:Y:S02]  /*08c0*/  IMAD.WIDE.U32 R10, R10, 0x8, R12 ;  /* 0x000000080a0a7825 */ /* 0x000fe400078e000c */
[----:B------:R-:W2:Y:S02]  /*08d0*/  LDG.E.64 R6, desc[UR4][R6.64] ;  /* 0x0000000406067981 */ /* 0x000ea4000c1e1b00 */
[----:B-1----:R-:W-:Y:S02]  /*08e0*/  IMAD.WIDE R8, R33, 0x8, R8 ;  /* 0x0000000821087825 */ /* 0x002fe400078e0208 */
[----:B------:R-:W3:Y:S02]  /*08f0*/  LDG.E.64 R10, desc[UR4][R10.64] ;  /* 0x000000040a0a7981 */ /* 0x000ee4000c1e1b00 */
[----:B------:R-:W-:Y:S02]  /*0900*/  IMAD.WIDE.U32 R12, R3, 0x8, R12 ;  /* 0x00000008030c7825 */ /* 0x000fe400078e000c */
[----:B------:R-:W2:Y:S04]  /*0910*/  LDG.E.64 R8, desc[UR4][R8.64] ;  /* 0x0000000408087981 */ /* 0x000ea8000c1e1b00 */
[----:B------:R-:W4:Y:S01]  /*0920*/  LDG.E.64 R12, desc[UR4][R12.64] ;  /* 0x000000040c0c7981 */ /* 0x000f22000c1e1b00 */
[----:B--2---:R-:W-:-:S02]  /*0930*/  DFMA R22, R6, R8, R22 ;  /* 0x000000080616722b */ /* 0x004fc40000000016 */
[C---:B---3--:R-:W-:Y:S02]  /*0940*/  DFMA R16, R8.reuse, R10, R16 ;  /* 0x0000000a0810722b */ /* 0x048fe40000000010 */
[----:B----4-:R-:W-:-:S11]  /*0950*/  DFMA R18, R8, R12, R18 ;  /* 0x0000000c0812722b */ /* 0x010fd60000000012 */
.L_x_1:
[----:B------:R-:W0:Y:S01]  /*0960*/  LDC.64 R6, c[0x0][0x3a0] ;  /* 0x0000e800ff067b82 */ /* 0x000e220000000a00 */
[----:B------:R-:W-:-:S04]  /*0970*/  IMAD R3, R2, R5, R0 ;  /* 0x0000000502037224 */ /* 0x000fc800078e0200 */
[----:B0-----:R-:W-:-:S05]  /*0980*/  IMAD.WIDE R2, R3, 0x8, R6 ;  /* 0x0000000803027825 */ /* 0x001fca00078e0206 */
[----:B------:R-:W-:Y:S01]  /*0990*/  STG.E.64 desc[UR4][R2.64], R22 ;  /* 0x0000001602007986 */ /* 0x000fe2000c101b04 */
[----:B------:R-:W-:-:S05]  /*09a0*/  IMAD.WIDE R6, R5, 0x8, R2 ;  /* 0x0000000805067825 */ /* 0x000fca00078e0202 */
[----:B------:R-:W-:Y:S01]  /*09b0*/  STG.E.64 desc[UR4][R6.64], R16 ;  /* 0x0000001006007986 */ /* 0x000fe2000c101b04 */
[----:B------:R-:W-:-:S05]  /*09c0*/  IMAD.WIDE R4, R5, 0x8, R6 ;  /* 0x0000000805047825 */ /* 0x000fca00078e0206 */
[----:B------:R-:W-:Y:S01]  /*09d0*/  STG.E.64 desc[UR4][R4.64], R18 ;  /* 0x0000001204007986 */ /* 0x000fe2000c101b04 */
[----:B------:R-:W-:Y:S05]  /*09e0*/  EXIT ;  /* 0x000000000000794d */ /* 0x000fea0003800000 */
.L_x_0:
[----:B------:R-:W-:-:S13]  /*09f0*/  ISETP.NE.OR P1, PT, R2, R3, P0 ;  /* 0x000000030200720c */ /* 0x000fda0000725670 */
[----:B------:R-:W-:Y:S05]  /*0a00*/  @P1 BRA `(.L_x_5) ;  /* 0x0000000800dc1947 */ /* 0x000fea0003800000 */
[----:B------:R-:W0:Y:S01]  /*0a10*/  LDC R3, c[0x0][0x388] ;  /* 0x0000e200ff037b82 */ /* 0x000e220000000800 */
        /* <DEDUP_REMOVED lines=8> */
[----:B------:R-:W-:-:S09]  /*0aa0*/  CS2R R6, SRZ ;  /* 0x0000000000067805 */ /* 0x000fd2000001ff00 */
[----:B------:R-:W-:Y:S05]  /*0ab0*/  @!P0 BRA `(.L_x_7) ;  /* 0x0000000400108947 */ /* 0x000fea0003800000 */
[----:B------:R-:W0:Y:S01]  /*0ac0*/  LDC.64 R12, c[0x0][0x390] ;  /* 0x0000e400ff0c7b82 */ /* 0x000e220000000a00 */
[----:B------:R-:W-:Y:S01]  /*0ad0*/  LOP3.LUT R4, R3, 0x7ffffff8, RZ, 0xc0, !PT ;  /* 0x7ffffff803047812 */ /* 0x000fe200078ec0ff */
[----:B------:R-:W-:Y:S01]  /*0ae0*/  IMAD R31, R2, R3, R3 ;  /* 0x00000003021f7224 */ /* 0x000fe200078e0203 */
[----:B------:R-:W-:Y:S01]  /*0af0*/  CS2R R10, SRZ ;  /* 0x00000000000a7805 */ /* 0x000fe2000001ff00 */
[----:B------:R-:W-:Y:S01]  /*0b00*/  IMAD.MOV.U32 R32, RZ, RZ, R0 ;  /* 0x000000ffff207224 */ /* 0x000fe200078e0000 */
[----:B------:R-:W-:Y:S01]  /*0b10*/  IADD3 R30, PT, PT, -R4, RZ, RZ ;  /* 0x000000ff041e7210 */ /* 0x000fe20007ffe1ff */
[----:B0-----:R-:W-:-:S03]  /*0b20*/  IMAD.WIDE.U32 R8, R35, 0x8, R12 ;  /* 0x0000000823087825 */ /* 0x001fc600078e000c */
[----:B------:R-:W-:-:S04]  /*0b30*/  IADD3 R18, P0, PT, R8, 0x20, RZ ;  /* 0x0000002008127810 */ /* 0x000fc80007f1e0ff */
[----:B------:R-:W-:-:S09]  /*0b40*/  IADD3.X R19, PT, PT, RZ, R9, RZ, P0, !PT ;  /* 0x00000009ff137210 */ /* 0x000fd200007fe4ff */
.L_x_8:
[----:B------:R-:W0:Y:S01]  /*0b50*/  LDC.64 R26, c[0x0][0x398] ;  /* 0x0000e600ff1a7b82 */ /* 0x000e220000000a00 */
[----:B------:R-:W-:Y:S01]  /*0b60*/  IMAD.MOV.U32 R8, RZ, RZ, R18 ;  /* 0x000000ffff087224 */ /* 0x000fe200078e0012 */
[----:B------:R-:W-:Y:S01]  /*0b70*/  MOV R9, R19 ;  /* 0x0000001300097202 */ /* 0x000fe20000000f00 */
[----:B------:R-:W-:-:S04]  /*0b80*/  IMAD.WIDE.U32 R36, R31, 0x8, R12 ;  /* 0x000000081f247825 */ /* 0x000fc800078e000c */
[----:B------:R-:W2:Y:S04]  /*0b90*/  LDG.E.64 R22, desc[UR4][R8.64+-0x20] ;  /* 0xffffe00408167981 */ /* 0x000ea8000c1e1b00 */
[----:B------:R-:W3:Y:S04]  /*0ba0*/  LDG.E.64 R14, desc[UR4][R36.64] ;  /* 0x00000004240e7981 */ /* 0x000ee8000c1e1b00 */
[----:B------:R-:W4:Y:S04]  /*0bb0*/  LDG.E.64 R20, desc[UR4][R8.64+-0x18] ;  /* 0xffffe80408147981 */ /* 0x000f28000c1e1b00 */
[----:B------:R-:W5:Y:S01]  /*0bc0*/  LDG.E.64 R18, desc[UR4][R36.64+0x8] ;  /* 0x0000080424127981 */ /* 0x000f62000c1e1b00 */
[----:B0-----:R-:W-:-:S05]  /*0bd0*/  IMAD.WIDE R26, R32, 0x8, R26 ;  /* 0x00000008201a7825 */ /* 0x001fca00078e021a */
[----:B------:R0:W2:Y:S02]  /*0be0*/  LDG.E.64 R24, desc[UR4][R26.64] ;  /* 0x000000041a187981 */ /* 0x0000a4000c1e1b00 */
[----:B0-----:R-:W-:-:S05]  /*0bf0*/  IMAD.WIDE R26, R5, 0x8, R26 ;  /* 0x00000008051a7825 */ /* 0x001fca00078e021a */
[----:B------:R-:W4:Y:S01]  /*0c00*/  LDG.E.64 R16, desc[UR4][R26.64] ;  /* 0x000000041a107981 */ /* 0x000f22000c1e1b00 */
[C---:B------:R-:W-:Y:S01]  /*0c10*/  IMAD.WIDE R28, R5.reuse, 0x8, R26 ;  /* 0x00000008051c7825 */ /* 0x040fe200078e021a */
[----:B--2---:R-:W-:Y:S02]  /*0c20*/  DFMA R22, R22, R24, R6 ;  /* 0x000000181616722b */ /* 0x004fe40000000006 */
[----:B---3--:R-:W-:Y:S02]  /*0c30*/  DFMA R10, R24, R14, R10 ;  /* 0x0000000e180a722b */ /* 0x008fe4000000000a */
[----:B------:R0:W2:Y:S04]  /*0c40*/  LDG.E.64 R6, desc[UR4][R28.64] ;  /* 0x000000041c067981 */ /* 0x0000a8000c1e1b00 */
[----:B------:R-:W2:Y:S04]  /*0c50*/  LDG.E.64 R14, desc[UR4][R8.64+-0x10] ;  /* 0xfffff004080e7981 */ /* 0x000ea8000c1e1b00 */
[----:B------:R-:W3:Y:S01]  /*0c60*/  LDG.E.64 R24, desc[UR4][R36.64+0x10] ;  /* 0x0000100424187981 */ /* 0x000ee2000c1e1b00 */
[----:B0-----:R-:W-:Y:S01]  /*0c70*/  IMAD.WIDE R28, R5, 0x8, R28 ;  /* 0x00000008051c7825 */ /* 0x001fe200078e021c */
[----:B----4-:R-:W-:-:S02]  /*0c80*/  DFMA R20, R20, R16, R22 ;  /* 0x000000101414722b */ /* 0x010fc40000000016 */
[----:B-----5:R-:W-:Y:S01]  /*0c90*/  DFMA R18, R16, R18, R10 ;  /* 0x000000121012722b */ /* 0x020fe2000000000a */
[----:B------:R-:W4:Y:S04]  /*0ca0*/  LDG.E.64 R22, desc[UR4][R8.64+-0x8] ;  /* 0xfffff80408167981 */ /* 0x000f28000c1e1b00 */
[----:B------:R-:W4:Y:S04]  /*0cb0*/  LDG.E.64 R16, desc[UR4][R28.64] ;  /* 0x000000041c107981 */ /* 0x000f28000c1e1b00 */
[----:B------:R-:W5:Y:S01]  /*0cc0*/  LDG.E.64 R10, desc[UR4][R36.64+0x18] ;  /* 0x00001804240a7981 */ /* 0x000f62000c1e1b00 */
[----:B------:R-:W-:-:S03]  /*0cd0*/  IMAD.WIDE R26, R5, 0x8, R28 ;  /* 0x00000008051a7825 */ /* 0x000fc600078e021c */
[----:B------:R-:W5:Y:S01]  /*0ce0*/  LDG.E.64 R28, desc[UR4][R36.64+0x38] ;  /* 0x00003804241c7981 */ /* 0x000f62000c1e1b00 */
[----:B--2---:R-:W-:-:S03]  /*0cf0*/  DFMA R14, R14, R6, R20 ;  /* 0x000000060e0e722b */ /* 0x004fc60000000014 */
[----:B------:R-:W2:Y:S01]  /*0d00*/  LDG.E.64 R20, desc[UR4][R8.64] ;  /* 0x0000000408147981 */ /* 0x000ea2000c1e1b00 */
[----:B---3--:R-:W-:-:S03]  /*0d10*/  DFMA R24, R6, R24, R18 ;  /* 0x000000180618722b */ /* 0x008fc60000000012 */
[----:B------:R-:W3:Y:S04]  /*0d20*/  LDG.E.64 R6, desc[UR4][R36.64+0x20] ;  /* 0x0000200424067981 */ /* 0x000ee8000c1e1b00 */
[----:B------:R-:W3:Y:S01]  /*0d30*/  LDG.E.64 R18, desc[UR4][R26.64] ;  /* 0x000000041a127981 */ /* 0x000ee2000c1e1b00 */
[----:B----4-:R-:W-:Y:S01]  /*0d40*/  DFMA R22, R22, R16, R14 ;  /* 0x000000101616722b */ /* 0x010fe2000000000e */
[C---:B------:R-:W-:Y:S01]  /*0d50*/  IMAD.WIDE R14, R5.reuse, 0x8, R26 ;  /* 0x00000008050e7825 */ /* 0x040fe200078e021a */
[----:B-----5:R-:W-:Y:S01]  /*0d60*/  DFMA R16, R16, R10, R24 ;  /* 0x0000000a1010722b */ /* 0x020fe20000000018 */
[----:B------:R-:W4:Y:S04]  /*0d70*/  LDG.E.64 R26, desc[UR4][R8.64+0x10] ;  /* 0x00001004081a7981 */ /* 0x000f28000c1e1b00 */
[----:B------:R-:W5:Y:S04]  /*0d80*/  LDG.E.64 R24, desc[UR4][R36.64+0x28] ;  /* 0x0000280424187981 */ /* 0x000f68000c1e1b00 */
[----:B------:R0:W5:Y:S02]  /*0d90*/  LDG.E.64 R10, desc[UR4][R14.64] ;  /* 0x000000040e0a7981 */ /* 0x000164000c1e1b00 */
[----:B0-----:R-:W-:Y:S01]  /*0da0*/  IMAD.WIDE R14, R5, 0x8, R14 ;  /* 0x00000008050e7825 */ /* 0x001fe200078e020e */
[----:B---3--:R-:W-:Y:S01]  /*0db0*/  DFMA R6, R18, R6, R16 ;  /* 0x000000061206722b */ /* 0x008fe20000000010 */
[----:B------:R-:W3:Y:S01]  /*0dc0*/  LDG.E.64 R16, desc[UR4][R8.64+0x8] ;  /* 0x0000080408107981 */ /* 0x000ee2000c1e1b00 */
[----:B--2---:R-:W-:-:S03]  /*0dd0*/  DFMA R18, R20, R18, R22 ;  /* 0x000000121412722b */ /* 0x004fc60000000016 */
[----:B------:R-:W2:Y:S04]  /*0de0*/  LDG.E.64 R20, desc[UR4][R36.64+0x30] ;  /* 0x0000300424147981 */ /* 0x000ea8000c1e1b00 */
[----:B------:R-:W2:Y:S01]  /*0df0*/  LDG.E.64 R22, desc[UR4][R14.64] ;  /* 0x000000040e167981 */ /* 0x000ea2000c1e1b00 */
[----:B-----5:R-:W-:Y:S01]  /*0e00*/  DFMA R24, R10, R24, R6 ;  /* 0x000000180a18722b */ /* 0x020fe20000000006 */
[----:B------:R-:W-:Y:S02]  /*0e10*/  IMAD.WIDE R6, R5, 0x8, R14 ;  /* 0x0000000805067825 */ /* 0x000fe400078e020e */
[----:B------:R-:W5:Y:S04]  /*0e20*/  LDG.E.64 R14, desc[UR4][R8.64+0x18] ;  /* 0x00001804080e7981 */ /* 0x000f68000c1e1b00 */
[----:B------:R-:W5:Y:S01]  /*0e30*/  LDG.E.64 R6, desc[UR4][R6.64] ;  /* 0x0000000406067981 */ /* 0x000f62000c1e1b00 */
[----:B------:R-:W-:-:S05]  /*0e40*/  VIADD R30, R30, 0x8 ;  /* 0x000000081e1e7836 */ /* 0x000fca0000000000 */
[----:B------:R-:W-:Y:S01]  /*0e50*/  ISETP.NE.AND P0, PT, R30, RZ, PT ;  /* 0x000000ff1e00720c */ /* 0x000fe20003f05270 */
[----:B------:R-:W-:Y:S01]  /*0e60*/  VIADD R31, R31, 0x8 ;  /* 0x000000081f1f7836 */ /* 0x000fe20000000000 */
[----:B------:R-:W-:Y:S01]  /*0e70*/  LEA R32, R5, R32, 0x3 ;  /* 0x0000002005207211 */ /* 0x000fe200078e18ff */
[----:B---3--:R-:W-:Y:S02]  /*0e80*/  DFMA R16, R16, R10, R18 ;  /* 0x0000000a1010722b */ /* 0x008fe40000000012 */
[----:B--2---:R-:W-:-:S06]  /*0e90*/  DFMA R20, R22, R20, R24 ;  /* 0x000000141614722b */ /* 0x004fcc0000000018 */
[----:B----4-:R-:W-:Y:S01]  /*0ea0*/  DFMA R16, R26, R22, R16 ;  /* 0x000000161a10722b */ /* 0x010fe20000000010 */
[----:B------:R-:W-:-:S04]  /*0eb0*/  IADD3 R18, P1, PT, R8, 0x40, RZ ;  /* 0x0000004008127810 */ /* 0x000fc80007f3e0ff */
[----:B------:R-:W-:Y:S01]  /*0ec0*/  IADD3.X R19, PT, PT, RZ, R9, RZ, P1, !PT ;  /* 0x00000009ff137210 */ /* 0x000fe20000ffe4ff */
[----:B-----5:R-:W-:Y:S02]  /*0ed0*/  DFMA R10, R6, R28, R20 ;  /* 0x0000001c060a722b */ /* 0x020fe40000000014 */
[----:B------:R-:W-:Y:S01]  /*0ee0*/  DFMA R6, R14, R6, R16 ;  /* 0x000000060e06722b */ /* 0x000fe20000000010 */
[----:B------:R-:W-:Y:S10]  /*0ef0*/  @P0 BRA `(.L_x_8) ;  /* 0xfffffffc00140947 */ /* 0x000ff4000383ffff */
.L_x_7:
[----:B------:R-:W-:-:S13]  /*0f00*/  LOP3.LUT P0, R8, R3, 0x7, RZ, 0xc0, !PT ;  /* 0x0000000703087812 */ /* 0x000fda000780c0ff */
[----:B------:R-:W-:Y:S05]  /*0f10*/  @!P0 BRA `(.L_x_6) ;  /* 0x00000004007c8947 */ /* 0x000fea0003800000 */
[----:B------:R-:W-:Y:S02]  /*0f20*/  ISETP.GE.U32.AND P1, PT, R8, 0x4, PT ;  /* 0x000000040800780c */ /* 0x000fe40003f26070 */
[----:B------:R-:W-:-:S04]  /*0f30*/  LOP3.LUT R34, R3, 0x3, RZ, 0xc0, !PT ;  /* 0x0000000303227812 */ /* 0x000fc800078ec0ff */
[----:B------:R-:W-:-:S07]  /*0f40*/  ISETP.NE.AND P0, PT, R34, RZ, PT ;  /* 0x000000ff2200720c */ /* 0x000fce0003f05270 */
[----:B------:R-:W-:Y:S06]  /*0f50*/  @!P1 BRA `(.L_x_9) ;  /* 0x0000000000a89947 */ /* 0x000fec0003800000 */
[----:B------:R-:W0:Y:S01]  /*0f60*/  LDC.64 R8, c[0x0][0x390] ;  /* 0x0000e400ff087b82 */ /* 0x000e220000000a00 */
[----:B------:R-:W-:Y:S01]  /*0f70*/  IMAD.IADD R14, R35, 0x1, R4 ;  /* 0x00000001230e7824 */ /* 0x000fe200078e0204 */
[----:B------:R-:W1:Y:S01]  /*0f80*/  LDCU.64 UR6, c[0x0][0x390] ;  /* 0x00007200ff0677ac */ /* 0x000e620008000a00 */
[----:B------:R-:W-:-:S05]  /*0f90*/  IMAD R15, R4, R5, R0 ;  /* 0x00000005040f7224 */ /* 0x000fca00078e0200 */
[----:B------:R-:W2:Y:S01]  /*0fa0*/  LDC.64 R32, c[0x0][0x398] ;  /* 0x0000e600ff207b82 */ /* 0x000ea20000000a00 */
[----:B0-----:R-:W-:-:S06]  /*0fb0*/  IMAD.WIDE.U32 R12, R14, 0x8, R8 ;  /* 0x000000080e0c7825 */ /* 0x001fcc00078e0008 */
[----:B------:R-:W3:Y:S01]  /*0fc0*/  LDG.E.64 R12, desc[UR4][R12.64] ;  /* 0x000000040c0c7981 */ /* 0x000ee2000c1e1b00 */
[----:B--2---:R-:W-:-:S05]  /*0fd0*/  IMAD.WIDE R32, R15, 0x8, R32 ;  /* 0x000000080f207825 */ /* 0x004fca00078e0220 */
[----:B------:R0:W3:Y:S01]  /*0fe0*/  LDG.E.64 R22, desc[UR4][R32.64] ;  /* 0x0000000420167981 */ /* 0x0000e2000c1e1b00 */
[C---:B------:R-:W-:Y:S01]  /*0ff0*/  IADD3 R17, PT, PT, R35.reuse, R3, RZ ;  /* 0x0000000323117210 */ /* 0x040fe20007ffe0ff */
[----:B------:R-:W-:Y:S01]  /*1000*/  IMAD.IADD R25, R14, 0x1, R3 ;  /* 0x000000010e197824 */ /* 0x000fe200078e0203 */
[-C--:B------:R-:W-:Y:S02]  /*1010*/  IADD3 R15, P2, PT, R35, R4.reuse, RZ ;  /* 0x00000004230f7210 */ /* 0x080fe40007f5e0ff */
[----:B------:R-:W-:Y:S01]  /*1020*/  IADD3 R14, P1, PT, R17, R4, RZ ;  /* 0x00000004110e7210 */ /* 0x000fe20007f3e0ff */
[----:B------:R-:W-:Y:S01]  /*1030*/  IMAD.WIDE.U32 R24, R25, 0x8, R8 ;  /* 0x0000000819187825 */ /* 0x000fe200078e0008 */
[----:B------:R-:W-:Y:S02]  /*1040*/  IADD3.X R16, PT, PT, RZ, RZ, RZ, P2, !PT ;  /* 0x000000ffff107210 */ /* 0x000fe400017fe4ff */
[C---:B-1----:R-:W-:Y:S01]  /*1050*/  LEA R36, P2, R15.reuse, UR6, 0x3 ;  /* 0x000000060f247c11 */ /* 0x042fe2000f8418ff */
[----:B------:R-:W-:Y:S01]  /*1060*/  IMAD.X R9, RZ, RZ, RZ, P1 ;  /* 0x000000ffff097224 */ /* 0x000fe200008e06ff */
[C---:B------:R-:W-:Y:S01]  /*1070*/  LEA R8, P1, R14.reuse, UR6, 0x3 ;  /* 0x000000060e087c11 */ /* 0x040fe2000f8218ff */
[----:B------:R-:W2:Y:S01]  /*1080*/  LDG.E.64 R24, desc[UR4][R24.64] ;  /* 0x0000000418187981 */ /* 0x000ea2000c1e1b00 */
[----:B------:R-:W-:Y:S01]  /*1090*/  LEA.HI.X R37, R15, UR7, R16, 0x3, P2 ;  /* 0x000000070f257c11 */ /* 0x000fe200090f1c10 */
[----:B0-----:R-:W-:Y:S01]  /*10a0*/  IMAD.WIDE R32, R5, 0x8, R32 ;  /* 0x0000000805207825 */ /* 0x001fe200078e0220 */
[----:B------:R-:W-:-:S03]  /*10b0*/  LEA.HI.X R9, R14, UR7, R9, 0x3, P1 ;  /* 0x000000070e097c11 */ /* 0x000fc600088f1c09 */
[----:B------:R-:W4:Y:S01]  /*10c0*/  LDG.E.64 R20, desc[UR4][R36.64+0x8] ;  /* 0x0000080424147981 */ /* 0x000f22000c1e1b00 */
[----:B------:R-:W-:-:S03]  /*10d0*/  IMAD.WIDE R26, R5, 0x8, R32 ;  /* 0x00000008051a7825 */ /* 0x000fc600078e0220 */
[----:B------:R-:W4:Y:S04]  /*10e0*/  LDG.E.64 R16, desc[UR4][R32.64] ;  /* 0x0000000420107981 */ /* 0x000f28000c1e1b00 */
[----:B------:R-:W5:Y:S01]  /*10f0*/  LDG.E.64 R18, desc[UR4][R8.64+0x8] ;  /* 0x0000080408127981 */ /* 0x000f62000c1e1b00 */
[----:B------:R-:W-:-:S03]  /*1100*/  IMAD.WIDE R30, R5, 0x8, R26 ;  /* 0x00000008051e7825 */ /* 0x000fc600078e021a */
[----:B------:R-:W5:Y:S04]  /*1110*/  LDG.E.64 R14, desc[UR4][R36.64+0x10] ;  /* 0x00001004240e7981 */ /* 0x000f68000c1e1b00 */
[----:B------:R-:W5:Y:S04]  /*1120*/  LDG.E.64 R28, desc[UR4][R36.64+0x18] ;  /* 0x00001804241c7981 */ /* 0x000f68000c1e1b00 */
[----:B------:R-:W5:Y:S04]  /*1130*/  LDG.E.64 R30, desc[UR4][R30.64] ;  /* 0x000000041e1e7981 */ /* 0x000f68000c1e1b00 */
[----:B------:R-:W5:Y:S01]  /*1140*/  LDG.E.64 R32, desc[UR4][R8.64+0x18] ;  /* 0x0000180408207981 */ /* 0x000f62000c1e1b00 */
[----:B---3--:R-:W-:-:S03]  /*1150*/  DFMA R6, R12, R22, R6 ;  /* 0x000000160c06722b */ /* 0x008fc60000000006 */
[----:B------:R-:W3:Y:S04]  /*1160*/  LDG.E.64 R12, desc[UR4][R26.64] ;  /* 0x000000041a0c7981 */ /* 0x000ee8000c1e1b00 */
[----:B------:R-:W3:Y:S01]  /*1170*/  LDG.E.64 R26, desc[UR4][R8.64+0x10] ;  /* 0x00001004081a7981 */ /* 0x000ee2000c1e1b00 */
[----:B--2---:R-:W-:Y:S02]  /*1180*/  DFMA R24, R22, R24, R10 ;  /* 0x000000181618722b */ /* 0x004fe4000000000a */
[----:B----4-:R-:W-:-:S06]  /*1190*/  DFMA R6, R20, R16, R6 ;  /* 0x000000101406722b */ /* 0x010fcc0000000006 */
[----:B-----5:R-:W-:Y:S01]  /*11a0*/  DFMA R18, R16, R18, R24 ;  /* 0x000000121012722b */ /* 0x020fe20000000018 */
[----:B------:R-:W-:Y:S01]  /*11b0*/  IADD3 R4, PT, PT, R4, 0x4, RZ ;  /* 0x0000000404047810 */ /* 0x000fe20007ffe0ff */
[----:B---3--:R-:W-:-:S06]  /*11c0*/  DFMA R6, R14, R12, R6 ;  /* 0x0000000c0e06722b */ /* 0x008fcc0000000006 */
[----:B------:R-:W-:Y:S02]  /*11d0*/  DFMA R18, R12, R26, R18 ;  /* 0x0000001a0c12722b */ /* 0x000fe40000000012 */
[----:B------:R-:W-:-:S06]  /*11e0*/  DFMA R6, R28, R30, R6 ;  /* 0x0000001e1c06722b */ /* 0x000fcc0000000006 */
[----:B------:R-:W-:-:S11]  /*11f0*/  DFMA R10, R30, R32, R18 ;  /* 0x000000201e0a722b */ /* 0x000fd60000000012 */
.L_x_9:
[----:B------:R-:W-:Y:S05]  /*1200*/  @!P0 BRA `(.L_x_6) ;  /* 0x0000000000c08947 */ /* 0x000fea0003800000 */
[----:B------:R-:W-:Y:S02]  /*1210*/  ISETP.NE.AND P1, PT, R34, 0x1, PT ;  /* 0x000000012200780c */ /* 0x000fe40003f25270 */
[----:B------:R-:W-:-:S04]  /*1220*/  LOP3.LUT R8, R3, 0x1, RZ, 0xc0, !PT ;  /* 0x0000000103087812 */ /* 0x000fc800078ec0ff */
[----:B------:R-:W-:-:S07]  /*1230*/  ISETP.NE.U32.AND P0, PT, R8, 0x1, PT ;  /* 0x000000010800780c */ /* 0x000fce0003f05070 */
[----:B------:R-:W-:Y:S06]  /*1240*/  @!P1 BRA `(.L_x_10) ;  /* 0x0000000000789947 */ /* 0x000fec0003800000 */
[----:B------:R-:W0:Y:S01]  /*1250*/  LDCU.64 UR6, c[0x0][0x390] ;  /* 0x00007200ff0677ac */ /* 0x000e220008000a00 */
[----:B------:R-:W1:Y:S01]  /*1260*/  LDC.64 R12, c[0x0][0x390] ;  /* 0x0000e400ff0c7b82 */ /* 0x000e620000000a00 */
[C---:B------:R-:W-:Y:S01]  /*1270*/  IADD3 R9, P1, PT, R35.reuse, R4, RZ ;  /* 0x0000000423097210 */ /* 0x040fe20007f3e0ff */
[C---:B------:R-:W-:Y:S02]  /*1280*/  IMAD.IADD R16, R35.reuse, 0x1, R4 ;  /* 0x0000000123107824 */ /* 0x040fe400078e0204 */
[----:B------:R-:W-:Y:S01]  /*1290*/  IMAD.IADD R17, R35, 0x1, R3 ;  /* 0x0000000123117824 */ /* 0x000fe200078e0203 */
[----:B------:R-:W-:Y:S01]  /*12a0*/  IADD3.X R18, PT, PT, RZ, RZ, RZ, P1, !PT ;  /* 0x000000ffff127210 */ /* 0x000fe20000ffe4ff */
[----:B------:R-:W-:Y:S01]  /*12b0*/  IMAD R21, R4, R5, R0 ;  /* 0x0000000504157224 */ /* 0x000fe200078e0200 */
[----:B------:R-:W-:Y:S01]  /*12c0*/  IADD3 R19, PT, PT, R16, R3, RZ ;  /* 0x0000000310137210 */ /* 0x000fe20007ffe0ff */
[----:B------:R-:W2:Y:S01]  /*12d0*/  LDC.64 R14, c[0x0][0x398] ;  /* 0x0000e600ff0e7b82 */ /* 0x000ea20000000a00 */
[----:B0-----:R-:W-:-:S04]  /*12e0*/  LEA R8, P1, R9, UR6, 0x3 ;  /* 0x0000000609087c11 */ /* 0x001fc8000f8218ff */
[----:B------:R-:W-:Y:S02]  /*12f0*/  LEA.HI.X R9, R9, UR7, R18, 0x3, P1 ;  /* 0x0000000709097c11 */ /* 0x000fe400088f1c12 */
[----:B------:R-:W-:Y:S01]  /*1300*/  IADD3 R24, P1, PT, R17, R4, RZ ;  /* 0x0000000411187210 */ /* 0x000fe20007f3e0ff */
[----:B-1----:R-:W-:-:S03]  /*1310*/  IMAD.WIDE.U32 R16, R16, 0x8, R12 ;  /* 0x0000000810107825 */ /* 0x002fc600078e000c */
[----:B------:R-:W3:Y:S01]  /*1320*/  LDG.E.64 R8, desc[UR4][R8.64+0x8] ;  /* 0x0000080408087981 */ /* 0x000ee2000c1e1b00 */
[----:B------:R-:W-:-:S03]  /*1330*/  IMAD.WIDE.U32 R18, R19, 0x8, R12 ;  /* 0x0000000813127825 */ /* 0x000fc600078e000c */
[----:B------:R-:W4:Y:S01]  /*1340*/  LDG.E.64 R16, desc[UR4][R16.64] ;  /* 0x0000000410107981 */ /* 0x000f22000c1e1b00 */
[----:B--2---:R-:W-:-:S03]  /*1350*/  IMAD.WIDE R20, R21, 0x8, R14 ;  /* 0x0000000815147825 */ /* 0x004fc600078e020e */
[----:B------:R-:W2:Y:S01]  /*1360*/  LDG.E.64 R18, desc[UR4][R18.64] ;  /* 0x0000000412127981 */ /* 0x000ea2000c1e1b00 */
[----:B------:R-:W-:Y:S01]  /*1370*/  IMAD.X R13, RZ, RZ, RZ, P1 ;  /* 0x000000ffff0d7224 */ /* 0x000fe200008e06ff */
[C---:B------:R-:W-:Y:S02]  /*1380*/  LEA R12, P1, R24.reuse, UR6, 0x3 ;  /* 0x00000006180c7c11 */ /* 0x040fe4000f8218ff */
[----:B------:R-:W4:Y:S01]  /*1390*/  LDG.E.64 R14, desc[UR4][R20.64] ;  /* 0x00000004140e7981 */ /* 0x000f22000c1e1b00 */
[----:B------:R-:W-:Y:S01]  /*13a0*/  IMAD.WIDE R22, R5, 0x8, R20 ;  /* 0x0000000805167825 */ /* 0x000fe200078e0214 */
[----:B------:R-:W-:-:S05]  /*13b0*/  LEA.HI.X R13, R24, UR7, R13, 0x3, P1 ;  /* 0x00000007180d7c11 */ /* 0x000fca00088f1c0d */
[----:B------:R-:W3:Y:S04]  /*13c0*/  LDG.E.64 R22, desc[UR4][R22.64] ;  /* 0x0000000416167981 */ /* 0x000ee8000c1e1b00 */
[----:B------:R-:W5:Y:S01]  /*13d0*/  LDG.E.64 R12, desc[UR4][R12.64+0x8] ;  /* 0x000008040c0c7981 */ /* 0x000f62000c1e1b00 */
[----:B------:R-:W-:Y:S01]  /*13e0*/  IADD3 R4, PT, PT, R4, 0x2, RZ ;  /* 0x0000000204047810 */ /* 0x000fe20007ffe0ff */
[----:B----4-:R-:W-:Y:S02]  /*13f0*/  DFMA R6, R16, R14, R6 ;  /* 0x0000000e1006722b */ /* 0x010fe40000000006 */
[----:B--2---:R-:W-:-:S06]  /*1400*/  DFMA R10, R14, R18, R10 ;  /* 0x000000120e0a722b */ /* 0x004fcc000000000a */
[----:B---3--:R-:W-:Y:S02]  /*1410*/  DFMA R6, R8, R22, R6 ;  /* 0x000000160806722b */ /* 0x008fe40000000006 */
[----:B-----5:R-:W-:-:S11]  /*1420*/  DFMA R10, R22, R12, R10 ;  /* 0x0000000c160a722b */ /* 0x020fd6000000000a */
.L_x_10:
[----:B------:R-:W-:Y:S05]  /*1430*/  @P0 BRA `(.L_x_6) ;  /* 0x0000000000340947 */ /* 0x000fea0003800000 */
[----:B------:R-:W0:Y:S01]  /*1440*/  LDC.64 R12, c[0x0][0x398] ;  /* 0x0000e600ff0c7b82 */ /* 0x000e220000000a00 */
[----:B------:R-:W-:Y:S02]  /*1450*/  IMAD.IADD R8, R35, 0x1, R4 ;  /* 0x0000000123087824 */ /* 0x000fe400078e0204 */
[----:B------:R-:W-:-:S03]  /*1460*/  IMAD R9, R4, R5, R0 ;  /* 0x0000000504097224 */ /* 0x000fc600078e0200 */
[----:B------:R-:W-:Y:S02]  /*1470*/  IADD3 R3, PT, PT, R8, R3, RZ ;  /* 0x0000000308037210 */ /* 0x000fe40007ffe0ff */
[----:B------:R-:W1:Y:S01]  /*1480*/  LDC.64 R14, c[0x0][0x390] ;  /* 0x0000e400ff0e7b82 */ /* 0x000e620000000a00 */
[----:B0-----:R-:W-:-:S06]  /*1490*/  IMAD.WIDE R12, R9, 0x8, R12 ;  /* 0x00000008090c7825 */ /* 0x001fcc00078e020c */
[----:B------:R-:W2:Y:S01]  /*14a0*/  LDG.E.64 R12, desc[UR4][R12.64] ;  /* 0x000000040c0c7981 */ /* 0x000ea2000c1e1b00 */
[----:B-1----:R-:W-:-:S04]  /*14b0*/  IMAD.WIDE.U32 R8, R8, 0x8, R14 ;  /* 0x0000000808087825 */ /* 0x002fc800078e000e */
[----:B------:R-:W-:Y:S02]  /*14c0*/  IMAD.WIDE.U32 R14, R3, 0x8, R14 ;  /* 0x00000008030e7825 */ /* 0x000fe400078e000e */
[----:B------:R-:W2:Y:S04]  /*14d0*/  LDG.E.64 R8, desc[UR4][R8.64] ;  /* 0x0000000408087981 */ /* 0x000ea8000c1e1b00 */
[----:B------:R-:W3:Y:S01]  /*14e0*/  LDG.E.64 R14, desc[UR4][R14.64] ;  /* 0x000000040e0e7981 */ /* 0x000ee2000c1e1b00 */
[----:B--2---:R-:W-:Y:S02]  /*14f0*/  DFMA R6, R8, R12, R6 ;  /* 0x0000000c0806722b */ /* 0x004fe40000000006 */
[----:B---3--:R-:W-:-:S11]  /*1500*/  DFMA R10, R12, R14, R10 ;  /* 0x0000000e0c0a722b */ /* 0x008fd6000000000a */
.L_x_6:
[----:B------:R-:W0:Y:S01]  /*1510*/  LDC.64 R8, c[0x0][0x3a0] ;  /* 0x0000e800ff087b82 */ /* 0x000e220000000a00 */
[----:B------:R-:W-:-:S04]  /*1520*/  IMAD R3, R2, R5, R0 ;  /* 0x0000000502037224 */ /* 0x000fc800078e0200 */
[----:B0-----:R-:W-:-:S05]  /*1530*/  IMAD.WIDE R8, R3, 0x8, R8 ;  /* 0x0000000803087825 */ /* 0x001fca00078e0208 */
[----:B------:R-:W-:Y:S01]  /*1540*/  STG.E.64 desc[UR4][R8.64], R6 ;  /* 0x0000000608007986 */ /* 0x000fe2000c101b04 */
[----:B------:R-:W-:-:S05]  /*1550*/  IMAD.WIDE R2, R5, 0x8, R8 ;  /* 0x0000000805027825 */ /* 0x000fca00078e0208 */
[----:B------:R-:W-:Y:S01]  /*1560*/  STG.E.64 desc[UR4][R2.64], R10 ;  /* 0x0000000a02007986 */ /* 0x000fe2000c101b04 */
[----:B------:R-:W-:Y:S05]  /*1570*/  EXIT ;  /* 0x000000000000794d */ /* 0x000fea0003800000 */
.L_x_5:
[----:B------:R-:W-:-:S05]  /*1580*/  VIADD R3, R4, 0xffffffff ;  /* 0xffffffff04037836 */ /* 0x000fca0000000000 */
[----:B------:R-:W-:-:S13]  /*1590*/  ISETP.NE.OR P0, PT, R2, R3, P0 ;  /* 0x000000030200720c */ /* 0x000fda0000705670 */
[----:B------:R-:W-:Y:S05]  /*15a0*/  @P0 EXIT ;  /* 0x000000000000094d */ /* 0x000fea0003800000 */
[----:B------:R-:W0:Y:S01]  /*15b0*/  LDC R3, c[0x0][0x388] ;  /* 0x0000e200ff037b82 */ /* 0x000e220000000800 */
[----:B------:R-:W-:Y:S02]  /*15c0*/  CS2R R16, SRZ ;  /* 0x0000000000107805 */ /* 0x000fe4000001ff00 */
[----:B0-----:R-:W-:-:S13]  /*15d0*/  ISETP.GE.AND P0, PT, R3, 0x1, PT ;  /* 0x000000010300780c */ /* 0x001fda0003f06270 */
[----:B------:R-:W-:Y:S05]  /*15e0*/  @!P0 BRA `(.L_x_11) ;  /* 0x0000000400d88947 */ /* 0x000fea0003800000 */
[C---:B------:R-:W-:Y:S01]  /*15f0*/  ISETP.GE.U32.AND P1, PT, R3.reuse, 0x8, PT ;  /* 0x000000080300780c */ /* 0x040fe20003f26070 */
[----:B------:R-:W-:Y:S01]  /*1600*/  IMAD R6, R2, R3, RZ ;  /* 0x0000000302067224 */ /* 0x000fe200078e02ff */
[----:B------:R-:W-:Y:S02]  /*1610*/  LOP3.LUT R4, R3, 0x7, RZ, 0xc0, !PT ;  /* 0x0000000703047812 */ /* 0x000fe400078ec0ff */
[----:B------:R-:W-:Y:S02]  /*1620*/  CS2R R16, SRZ ;  /* 0x0000000000107805 */ /* 0x000fe4000001ff00 */
[----:B------:R-:W-:Y:S02]  /*1630*/  MOV R7, RZ ;  /* 0x000000ff00077202 */ /* 0x000fe40000000f00 */
[----:B------:R-:W-:-:S05]  /*1640*/  ISETP.NE.AND P0, PT, R4, RZ, PT ;  /* 0x000000ff0400720c */ /* 0x000fca0003f05270 */
[----:B------:R-:W-:Y:S08]  /*1650*/  @!P1 BRA `(.L_x_12) ;  /* 0x0000000000bc9947 */ /* 0x000ff00003800000 */
[----:B------:R-:W0:Y:S01]  /*1660*/  LDC.64 R8, c[0x0][0x390] ;  /* 0x0000e400ff087b82 */ /* 0x000e220000000a00 */
[----:B------:R-:W-:Y:S01]  /*1670*/  LOP3.LUT R7, R3, 0x7ffffff8, RZ, 0xc0, !PT ;  /* 0x7ffffff803077812 */ /* 0x000fe200078ec0ff */
[----:B------:R-:W-:Y:S01]  /*1680*/  IMAD.MOV.U32 R36, RZ, RZ, R0 ;  /* 0x000000ffff247224 */ /* 0x000fe200078e0000 */
[----:B------:R-:W-:-:S03]  /*1690*/  CS2R R16, SRZ ;  /* 0x0000000000107805 */ /* 0x000fc6000001ff00 */
[----:B------:R-:W-:Y:S02]  /*16a0*/  IMAD.MOV R34, RZ, RZ, -R7 ;  /* 0x000000ffff227224 */ /* 0x000fe400078e0a07 */
[----:B0-----:R-:W-:-:S03]  /*16b0*/  IMAD.WIDE.U32 R8, R6, 0x8, R8 ;  /* 0x0000000806087825 */ /* 0x001fc600078e0008 */
[----:B------:R-:W-:-:S04]  /*16c0*/  IADD3 R8, P1, PT, R8, 0x20, RZ ;  /* 0x0000002008087810 */ /* 0x000fc80007f3e0ff */
[----:B------:R-:W-:-:S09]  /*16d0*/  IADD3.X R9, PT, PT, RZ, R9, RZ, P1, !PT ;  /* 0x00000009ff097210 */ /* 0x000fd20000ffe4ff */
.L_x_13:
[----:B------:R-:W0:Y:S01]  /*16e0*/  LDC.64 R32, c[0x0][0x398] ;  /* 0x0000e600ff207b82 */ /* 0x000e220000000a00 */
[----:B------:R-:W2:Y:S04]  /*16f0*/  LDG.E.64 R14, desc[UR4][R8.64+-0x20] ;  /* 0xffffe004080e7981 */ /* 0x000ea8000c1e1b00 */
[----:B------:R-:W3:Y:S04]  /*1700*/  LDG.E.64 R18, desc[UR4][R8.64+-0x18] ;  /* 0xffffe80408127981 */ /* 0x000ee8000c1e1b00 */
[----:B------:R-:W4:Y:S04]  /*1710*/  LDG.E.64 R24, desc[UR4][R8.64+-0x10] ;  /* 0xfffff00408187981 */ /* 0x000f28000c1e1b00 */
[----:B------:R-:W5:Y:S01]  /*1720*/  LDG.E.64 R10, desc[UR4][R8.64+-0x8] ;  /* 0xfffff804080a7981 */ /* 0x000f62000c1e1b00 */
[----:B0-----:R-:W-:-:S05]  /*1730*/  IMAD.WIDE R32, R36, 0x8, R32 ;  /* 0x0000000824207825 */ /* 0x001fca00078e0220 */
[----:B------:R0:W2:Y:S02]  /*1740*/  LDG.E.64 R20, desc[UR4][R32.64] ;  /* 0x0000000420147981 */ /* 0x0000a4000c1e1b00 */
[----:B0-----:R-:W-:-:S05]  /*1750*/  IMAD.WIDE R32, R5, 0x8, R32 ;  /* 0x0000000805207825 */ /* 0x001fca00078e0220 */
[----:B------:R-:W3:Y:S01]  /*1760*/  LDG.E.64 R26, desc[UR4][R32.64] ;  /* 0x00000004201a7981 */ /* 0x000ee2000c1e1b00 */
[----:B------:R-:W-:-:S05]  /*1770*/  IMAD.WIDE R28, R5, 0x8, R32 ;  /* 0x00000008051c7825 */ /* 0x000fca00078e0220 */
[----:B------:R0:W4:Y:S02]  /*1780*/  LDG.E.64 R22, desc[UR4][R28.64] ;  /* 0x000000041c167981 */ /* 0x000124000c1e1b00 */
[----:B0-----:R-:W-:-:S05]  /*1790*/  IMAD.WIDE R28, R5, 0x8, R28 ;  /* 0x00000008051c7825 */ /* 0x001fca00078e021c */
[----:B------:R-:W5:Y:S01]  /*17a0*/  LDG.E.64 R12, desc[UR4][R28.64] ;  /* 0x000000041c0c7981 */ /* 0x000f62000c1e1b00 */
[----:B------:R-:W-:-:S04]  /*17b0*/  IMAD.WIDE R30, R5, 0x8, R28 ;  /* 0x00000008051e7825 */ /* 0x000fc800078e021c */
[----:B------:R-:W-:Y:S01]  /*17c0*/  IMAD.WIDE R32, R5, 0x8, R30 ;  /* 0x0000000805207825 */ /* 0x000fe200078e021e */
[----:B--2---:R-:W-:Y:S01]  /*17d0*/  DFMA R20, R14, R20, R16 ;  /* 0x000000140e14722b */ /* 0x004fe20000000010 */
[----:B------:R-:W2:Y:S04]  /*17e0*/  LDG.E.64 R14, desc[UR4][R8.64] ;  /* 0x00000004080e7981 */ /* 0x000ea8000c1e1b00 */
[----:B------:R-:W2:Y:S03]  /*17f0*/  LDG.E.64 R16, desc[UR4][R30.64] ;  /* 0x000000041e107981 */ /* 0x000ea6000c1e1b00 */
[----:B---3--:R-:W-:Y:S01]  /*1800*/  DFMA R26, R18, R26, R20 ;  /* 0x0000001a121a722b */ /* 0x008fe20000000014 */
[----:B------:R-:W3:Y:S04]  /*1810*/  LDG.E.64 R30, desc[UR4][R8.64+0x18] ;  /* 0x00001804081e7981 */ /* 0x000ee8000c1e1b00 */
[----:B------:R-:W3:Y:S04]  /*1820*/  LDG.E.64 R18, desc[UR4][R8.64+0x8] ;  /* 0x0000080408127981 */ /* 0x000ee8000c1e1b00 */
[----:B------:R0:W3:Y:S01]  /*1830*/  LDG.E.64 R20, desc[UR4][R32.64] ;  /* 0x0000000420147981 */ /* 0x0000e2000c1e1b00 */
[----:B----4-:R-:W-:-:S03]  /*1840*/  DFMA R22, R24, R22, R26 ;  /* 0x000000161816722b */ /* 0x010fc6000000001a */
[----:B------:R1:W4:Y:S01]  /*1850*/  LDG.E.64 R24, desc[UR4][R8.64+0x10] ;  /* 0x0000100408187981 */ /* 0x000322000c1e1b00 */
[----:B0-----:R-:W-:-:S05]  /*1860*/  IMAD.WIDE R32, R5, 0x8, R32 ;  /* 0x0000000805207825 */ /* 0x001fca00078e0220 */
[----:B------:R-:W4:Y:S01]  /*1870*/  LDG.E.64 R26, desc[UR4][R32.64] ;  /* 0x00000004201a7981 */ /* 0x000f22000c1e1b00 */
[----:B------:R-:W-:-:S06]  /*1880*/  IMAD.WIDE R28, R5, 0x8, R32 ;  /* 0x00000008051c7825 */ /* 0x000fcc00078e0220 */
[----:B------:R-:W4:Y:S01]  /*1890*/  LDG.E.64 R28, desc[UR4][R28.64] ;  /* 0x000000041c1c7981 */ /* 0x000f22000c1e1b00 */
[----:B-----5:R-:W-:Y:S01]  /*18a0*/  DFMA R10, R10, R12, R22 ;  /* 0x0000000c0a0a722b */ /* 0x020fe20000000016 */
[----:B------:R-:W-:-:S04]  /*18b0*/  IADD3 R34, PT, PT, R34, 0x8, RZ ;  /* 0x0000000822227810 */ /* 0x000fc80007ffe0ff */
[----:B------:R-:W-:Y:S02]  /*18c0*/  ISETP.NE.AND P1, PT, R34, RZ, PT ;  /* 0x000000ff2200720c */ /* 0x000fe40003f25270 */
[----:B-1----:R-:W-:Y:S02]  /*18d0*/  IADD3 R8, P2, PT, R8, 0x40, RZ ;  /* 0x0000004008087810 */ /* 0x002fe40007f5e0ff */
[----:B------:R-:W-:-:S03]  /*18e0*/  LEA R36, R5, R36, 0x3 ;  /* 0x0000002405247211 */ /* 0x000fc600078e18ff */
[----:B------:R-:W-:Y:S01]  /*18f0*/  IMAD.X R9, RZ, RZ, R9, P2 ;  /* 0x000000ffff097224 */ /* 0x000fe200010e0609 */
[----:B--2---:R-:W-:-:S08]  /*1900*/  DFMA R10, R14, R16, R10 ;  /* 0x000000100e0a722b */ /* 0x004fd0000000000a */
[----:B---3--:R-:W-:-:S08]  /*1910*/  DFMA R10, R18, R20, R10 ;  /* 0x00000014120a722b */ /* 0x008fd0000000000a */
[----:B----4-:R-:W-:-:S08]  /*1920*/  DFMA R10, R24, R26, R10 ;  /* 0x0000001a180a722b */ /* 0x010fd0000000000a */
[----:B------:R-:W-:Y:S01]  /*1930*/  DFMA R16, R30, R28, R10 ;  /* 0x0000001c1e10722b */ /* 0x000fe2000000000a */
[----:B------:R-:W-:Y:S10]  /*1940*/  @P1 BRA `(.L_x_13) ;  /* 0xfffffffc00641947 */ /* 0x000ff4000383ffff */
.L_x_12:
[----:B------:R-:W-:Y:S05]  /*1950*/  @!P0 BRA `(.L_x_11) ;  /* 0x0000000000fc8947 */ /* 0x000fea0003800000 */
[----:B------:R-:W-:Y:S02]  /*1960*/  ISETP.GE.U32.AND P1, PT, R4, 0x4, PT ;  /* 0x000000040400780c */ /* 0x000fe40003f26070 */
[----:B------:R-:W-:-:S04]  /*1970*/  LOP3.LUT R32, R3, 0x3, RZ, 0xc0, !PT ;  /* 0x0000000303207812 */ /* 0x000fc800078ec0ff */
[----:B------:R-:W-:-:S07]  /*1980*/  ISETP.NE.AND P0, PT, R32, RZ, PT ;  /* 0x000000ff2000720c */ /* 0x000fce0003f05270 */
[----:B------:R-:W-:Y:S06]  /*1990*/  @!P1 BRA `(.L_x_14) ;  /* 0x00000000006c9947 */ /* 0x000fec0003800000 */
[----:B------:R-:W0:Y:S01]  /*19a0*/  LDC.64 R8, c[0x0][0x390] ;  /* 0x0000e400ff087b82 */ /* 0x000e220000000a00 */
[----:B------:R-:W1:Y:S01]  /*19b0*/  LDCU.64 UR6, c[0x0][0x390] ;  /* 0x00007200ff0677ac */ /* 0x000e620008000a00 */
[C---:B------:R-:W-:Y:S01]  /*19c0*/  IMAD.IADD R11, R6.reuse, 0x1, R7 ;  /* 0x00000001060b7824 */ /* 0x040fe200078e0207 */
[----:B------:R-:W-:Y:S01]  /*19d0*/  IADD3 R4, P1, PT, R6, R7, RZ ;  /* 0x0000000706047210 */ /* 0x000fe20007f3e0ff */
[----:B------:R-:W-:-:S04]  /*19e0*/  IMAD R13, R7, R5, R0 ;  /* 0x00000005070d7224 */ /* 0x000fc800078e0200 */
[----:B------:R-:W2:Y:S01]  /*19f0*/  LDC.64 R28, c[0x0][0x398] ;  /* 0x0000e600ff1c7b82 */ /* 0x000ea20000000a00 */
[----:B0-----:R-:W-:-:S06]  /*1a00*/  IMAD.WIDE.U32 R8, R11, 0x8, R8 ;  /* 0x000000080b087825 */ /* 0x001fcc00078e0008 */
[----:B------:R-:W3:Y:S01]  /*1a10*/  LDG.E.64 R8, desc[UR4][R8.64] ;  /* 0x0000000408087981 */ /* 0x000ee2000c1e1b00 */
[----:B--2---:R-:W-:Y:S01]  /*1a20*/  IMAD.WIDE R28, R13, 0x8, R28 ;  /* 0x000000080d1c7825 */ /* 0x004fe200078e021c */
[----:B------:R-:W-:Y:S02]  /*1a30*/  IADD3.X R13, PT, PT, RZ, RZ, RZ, P1, !PT ;  /* 0x000000ffff0d7210 */ /* 0x000fe40000ffe4ff */
[C---:B-1----:R-:W-:Y:S02]  /*1a40*/  LEA R22, P1, R4.reuse, UR6, 0x3 ;  /* 0x0000000604167c11 */ /* 0x042fe4000f8218ff */
[----:B------:R-:W3:Y:S01]  /*1a50*/  LDG.E.64 R10, desc[UR4][R28.64] ;  /* 0x000000041c0a7981 */ /* 0x000ee2000c1e1b00 */
[----:B------:R-:W-:Y:S01]  /*1a60*/  IMAD.WIDE R30, R5, 0x8, R28 ;  /* 0x00000008051e7825 */ /* 0x000fe200078e021c */
[----:B------:R-:W-:-:S04]  /*1a70*/  LEA.HI.X R23, R4, UR7, R13, 0x3, P1 ;  /* 0x0000000704177c11 */ /* 0x000fc800088f1c0d */
[----:B------:R-:W2:Y:S01]  /*1a80*/  LDG.E.64 R12, desc[UR4][R30.64] ;  /* 0x000000041e0c7981 */ /* 0x000ea2000c1e1b00 */
[----:B------:R-:W-:-:S03]  /*1a90*/  IMAD.WIDE R34, R5, 0x8, R30 ;  /* 0x0000000805227825 */ /* 0x000fc600078e021e */
[----:B------:R-:W2:Y:S04]  /*1aa0*/  LDG.E.64 R14, desc[UR4][R22.64+0x8] ;  /* 0x00000804160e7981 */ /* 0x000ea8000c1e1b00 */
[----:B------:R-:W4:Y:S01]  /*1ab0*/  LDG.E.64 R18, desc[UR4][R22.64+0x10] ;  /* 0x0000100416127981 */ /* 0x000f22000c1e1b00 */
[----:B------:R-:W-:-:S03]  /*1ac0*/  IMAD.WIDE R26, R5, 0x8, R34 ;  /* 0x00000008051a7825 */ /* 0x000fc600078e0222 */
[----:B------:R-:W4:Y:S04]  /*1ad0*/  LDG.E.64 R20, desc[UR4][R34.64] ;  /* 0x0000000422147981 */ /* 0x000f28000c1e1b00 */
[----:B------:R-:W5:Y:S04]  /*1ae0*/  LDG.E.64 R24, desc[UR4][R22.64+0x18] ;  /* 0x0000180416187981 */ /* 0x000f68000c1e1b00 */
[----:B------:R-:W5:Y:S01]  /*1af0*/  LDG.E.64 R26, desc[UR4][R26.64] ;  /* 0x000000041a1a7981 */ /* 0x000f62000c1e1b00 */
[----:B------:R-:W-:Y:S01]  /*1b00*/  VIADD R7, R7, 0x4 ;  /* 0x0000000407077836 */ /* 0x000fe20000000000 */
[----:B---3--:R-:W-:-:S08]  /*1b10*/  DFMA R8, R8, R10, R16 ;  /* 0x0000000a0808722b */ /* 0x008fd00000000010 */
[----:B--2---:R-:W-:-:S08]  /*1b20*/  DFMA R8, R14, R12, R8 ;  /* 0x0000000c0e08722b */ /* 0x004fd00000000008 */
[----:B----4-:R-:W-:-:S08]  /*1b30*/  DFMA R8, R18, R20, R8 ;  /* 0x000000141208722b */ /* 0x010fd00000000008 */
[----:B-----5:R-:W-:-:S11]  /*1b40*/  DFMA R16, R24, R26, R8 ;  /* 0x0000001a1810722b */ /* 0x020fd60000000008 */
.L_x_14:
[----:B------:R-:W-:Y:S05]  /*1b50*/  @!P0 BRA `(.L_x_11) ;  /* 0x00000000007c8947 */ /* 0x000fea0003800000 */
[----:B------:R-:W-:Y:S01]  /*1b60*/  ISETP.NE.AND P1, PT, R32, 0x1, PT ;  /* 0x000000012000780c */ /* 0x000fe20003f25270 */
[----:B------:R-:W0:Y:S01]  /*1b70*/  LDC.64 R10, c[0x0][0x390] ;  /* 0x0000e400ff0a7b82 */ /* 0x000e220000000a00 */
[----:B------:R-:W-:-:S04]  /*1b80*/  LOP3.LUT R3, R3, 0x1, RZ, 0xc0, !PT ;  /* 0x0000000103037812 */ /* 0x000fc800078ec0ff */
[----:B------:R-:W-:-:S03]  /*1b90*/  ISETP.NE.U32.AND P0, PT, R3, 0x1, PT ;  /* 0x000000010300780c */ /* 0x000fc60003f05070 */
[----:B------:R-:W1:Y:S04]  /*1ba0*/  LDC.64 R20, c[0x0][0x398] ;  /* 0x0000e600ff147b82 */ /* 0x000e680000000a00 */
[C---:B------:R-:W-:Y:S01]  /*1bb0*/  @P1 IADD3 R13, PT, PT, R6.reuse, R7, RZ ;  /* 0x00000007060d1210 */ /* 0x040fe20007ffe0ff */
[C---:B------:R-:W-:Y:S01]  /*1bc0*/  @P1 IMAD R3, R7.reuse, R5, R0 ;  /* 0x0000000507031224 */ /* 0x040fe200078e0200 */
[----:B------:R-:W-:Y:S01]  /*1bd0*/  @P1 IADD3 R4, P2, PT, R6, R7, RZ ;  /* 0x0000000706041210 */ /* 0x000fe20007f5e0ff */
[----:B------:R-:W-:Y:S01]  /*1be0*/  @P1 VIADD R7, R7, 0x2 ;  /* 0x0000000207071836 */ /* 0x000fe20000000000 */
[----:B------:R-:W2:Y:S08]  /*1bf0*/  @P1 LDC.64 R18, c[0x0][0x390] ;  /* 0x0000e400ff121b82 */ /* 0x000eb00000000a00 */
[----:B------:R-:W3:Y:S01]  /*1c00*/  LDC.64 R14, c[0x0][0x390] ;  /* 0x0000e400ff0e7b82 */ /* 0x000ee20000000a00 */
[----:B0-----:R-:W-:-:S06]  /*1c10*/  @P1 IMAD.WIDE.U32 R12, R13, 0x8, R10 ;  /* 0x000000080d0c1825 */ /* 0x001fcc00078e000a */
[----:B------:R-:W4:Y:S01]  /*1c20*/  @P1 LDG.E.64 R12, desc[UR4][R12.64] ;  /* 0x000000040c0c1981 */ /* 0x000f22000c1e1b00 */
[----:B------:R-:W0:Y:S01]  /*1c30*/  LDC.64 R8, c[0x0][0x398] ;  /* 0x0000e600ff087b82 */ /* 0x000e220000000a00 */
[----:B-1----:R-:W-:Y:S01]  /*1c40*/  @P1 IMAD.WIDE R20, R3, 0x8, R20 ;  /* 0x0000000803141825 */ /* 0x002fe200078e0214 */
[----:B------:R-:W-:-:S04]  /*1c50*/  @P1 IADD3.X R3, PT, PT, RZ, RZ, RZ, P2, !PT ;  /* 0x000000ffff031210 */ /* 0x000fc800017fe4ff */
[----:B------:R-:W4:Y:S01]  /*1c60*/  @P1 LDG.E.64 R10, desc[UR4][R20.64] ;  /* 0x00000004140a1981 */ /* 0x000f22000c1e1b00 */
[----:B--2---:R-:W-:Y:S01]  /*1c70*/  @P1 LEA R18, P2, R4, R18, 0x3 ;  /* 0x0000001204121211 */ /* 0x004fe200078418ff */
[----:B------:R-:W-:-:S03]  /*1c80*/  @P1 IMAD.WIDE R22, R5, 0x8, R20 ;  /* 0x0000000805161825 */ /* 0x000fc600078e0214 */
[----:B------:R-:W-:Y:S02]  /*1c90*/  @P1 LEA.HI.X R19, R4, R19, R3, 0x3, P2 ;  /* 0x0000001304131211 */ /* 0x000fe400010f1c03 */
[----:B------:R-:W-:Y:S01]  /*1ca0*/  @!P0 IADD3 R3, PT, PT, R6, R7, RZ ;  /* 0x0000000706038210 */ /* 0x000fe20007ffe0ff */
[----:B------:R-:W-:Y:S01]  /*1cb0*/  @!P0 IMAD R7, R7, R5, R0 ;  /* 0x0000000507078224 */ /* 0x000fe200078e0200 */
[----:B------:R-:W2:Y:S04]  /*1cc0*/  @P1 LDG.E.64 R22, desc[UR4][R22.64] ;  /* 0x0000000416161981 */ /* 0x000ea8000c1e1b00 */
[----:B------:R-:W2:Y:S01]  /*1cd0*/  @P1 LDG.E.64 R18, desc[UR4][R18.64+0x8] ;  /* 0x0000080412121981 */ /* 0x000ea2000c1e1b00 */
[----:B---3--:R-:W-:-:S04]  /*1ce0*/  @!P0 IMAD.WIDE.U32 R14, R3, 0x8, R14 ;  /* 0x00000008030e8825 */ /* 0x008fc800078e000e */
[----:B0-----:R-:W-:Y:S02]  /*1cf0*/  @!P0 IMAD.WIDE R8, R7, 0x8, R8 ;  /* 0x0000000807088825 */ /* 0x001fe400078e0208 */
[----:B------:R-:W3:Y:S04]  /*1d00*/  @!P0 LDG.E.64 R14, desc[UR4][R14.64] ;  /* 0x000000040e0e8981 */ /* 0x000ee8000c1e1b00 */
[----:B------:R-:W3:Y:S01]  /*1d10*/  @!P0 LDG.E.64 R8, desc[UR4][R8.64] ;  /* 0x0000000408088981 */ /* 0x000ee2000c1e1b00 */
[----:B----4-:R-:W-:-:S08]  /*1d20*/  @P1 DFMA R10, R12, R10, R16 ;  /* 0x0000000a0c0a122b */ /* 0x010fd00000000010 */
[----:B--2---:R-:W-:-:S08]  /*1d30*/  @P1 DFMA R16, R18, R22, R10 ;  /* 0x000000161210122b */ /* 0x004fd0000000000a */
[----:B---3--:R-:W-:-:S11]  /*1d40*/  @!P0 DFMA R16, R14, R8, R16 ;  /* 0x000000080e10822b */ /* 0x008fd60000000010 */
.L_x_11:
[----:B------:R-:W0:Y:S01]  /*1d50*/  LDC.64 R6, c[0x0][0x3a0] ;  /* 0x0000e800ff067b82 */ /* 0x000e220000000a00 */
[----:B------:R-:W-:-:S04]  /*1d60*/  IMAD R5, R2, R5, R0 ;  /* 0x0000000502057224 */ /* 0x000fc800078e0200 */
[----:B0-----:R-:W-:-:S05]  /*1d70*/  IMAD.WIDE R6, R5, 0x8, R6 ;  /* 0x0000000805067825 */ /* 0x001fca00078e0206 */
[----:B------:R-:W-:Y:S01]  /*1d80*/  STG.E.64 desc[UR4][R6.64], R16 ;  /* 0x0000001006007986 */ /* 0x000fe2000c101b04 */
[----:B------:R-:W-:Y:S05]  /*1d90*/  EXIT ;  /* 0x000000000000794d */ /* 0x000fea0003800000 */
.L_x_15:
[----:B------:R-:W-:-:S00]  /*1da0*/  BRA `(.L_x_15) ;  /* 0xfffffffc00fc7947 */ /* 0x000fc0000383ffff */
[----:B------:R-:W-:-:S00]  /*1db0*/  NOP ;  /* 0x0000000000007918 */ /* 0x000fc00000000000 */
        /* <DEDUP_REMOVED lines=12> */
.L_x_16:


//--------------------- .nv.shared.reserved.0     --------------------------
	.section	.nv.shared.reserved.0,"aw",@nobits
	.weak		__nv_reservedSMEM_offset_0_alias
	.size		__nv_reservedSMEM_offset_0_alias, 0, 64
	.other		__nv_reservedSMEM_offset_0_alias,@"STO_CUDA_RESERVED_SHARED STV_DEFAULT"
__nv_reservedSMEM_offset_0_alias:
	.zero		0
	.zero		64


//--------------------- .nv.constant0.matmultgpu4_rowwise --------------------------
	.section	.nv.constant0.matmultgpu4_rowwise,"a",@progbits
	.sectionflags	@""
	.align	4
.nv.constant0.matmultgpu4_rowwise:
	.zero		936


//--------------------- SYMBOLS --------------------------

	.type		.nv.reservedSmem.offset0,@object
	.size		.nv.reservedSmem.offset0,0x4
